//
// Generated by NVIDIA NVVM Compiler
//
// Compiler Build ID: CL-36424714
// Cuda compilation tools, release 13.0, V13.0.88
// Based on NVVM 20.0.0
//

.version 9.0
.target sm_100
.address_size 64

	// .globl	_Z19fp32_sincos_fpu_1_8Pf
.global .align 4 .b8 __cudart_i2opi_f[24] = {65, 144, 67, 60, 153, 149, 98, 219, 192, 221, 52, 245, 209, 87, 39, 252, 41, 21, 68, 78, 110, 131, 249, 162};

.visible .entry _Z19fp32_sincos_fpu_1_8Pf(
	.param .u64 .ptr .align 1 _Z19fp32_sincos_fpu_1_8Pf_param_0
)
{
	.local .align 4 .b8 	__local_depot0[28];
	.reg .b64 	%SP;
	.reg .b64 	%SPL;
	.reg .pred 	%p<36>;
	.reg .b32 	%r<162>;
	.reg .b32 	%f<67>;
	.reg .b64 	%rd<170>;
	.reg .b64 	%fd<5>;

	mov.u64 	%SPL, __local_depot0;
	ld.param.u64 	%rd42, [_Z19fp32_sincos_fpu_1_8Pf_param_0];
	add.u64 	%rd1, %SPL, 0;
	add.u64 	%rd2, %SPL, 0;
	mov.u32 	%r1, %tid.x;
	cvt.rn.f32.u32 	%f63, %r1;
	mov.f32 	%f64, 0f3F800000;
	mov.b32 	%r138, 0;
	mov.u64 	%rd140, __cudart_i2opi_f;
$L__BB0_1:
	mov.b32 	%r139, 0;
$L__BB0_2:
	mov.f32 	%f17, 0f40400000;
	// begin inline asm
	fma.rn.f32 %f63, %f64, %f17, %f63;
	// end inline asm
	abs.f32 	%f7, %f63;
	setp.ltu.f32 	%p2, %f7, 0f47CE4780;
	mov.b32 	%r4, %f63;
	shr.u32 	%r61, %r4, 23;
	and.b32  	%r62, %r61, 224;
	add.s32 	%r63, %r62, -128;
	shl.b32 	%r64, %r4, 8;
	or.b32  	%r5, %r64, -2147483648;
	shr.u32 	%r65, %r63, 5;
	and.b32  	%r6, %r61, 31;
	cvt.u64.u32 	%rd45, %r65;
	neg.s64 	%rd3, %rd45;
	sub.s32 	%r7, 32, %r6;
	@%p2 bra 	$L__BB0_9;
	setp.eq.f32 	%p3, %f7, 0f7F800000;
	@%p3 bra 	$L__BB0_6;
	mov.b64 	%rd154, 0;
	mov.b32 	%r140, 0;
	mov.u64 	%rd152, %rd140;
	mov.u64 	%rd153, %rd2;
$L__BB0_5:
	.pragma "nounroll";
	ld.global.nc.u32 	%r67, [%rd152];
	mad.wide.u32 	%rd48, %r67, %r5, %rd154;
	shr.u64 	%rd154, %rd48, 32;
	st.local.u32 	[%rd153], %rd48;
	add.s32 	%r140, %r140, 1;
	add.s64 	%rd153, %rd153, 4;
	add.s64 	%rd152, %rd152, 4;
	setp.ne.s32 	%p4, %r140, 6;
	@%p4 bra 	$L__BB0_5;
$L__BB0_6:
	setp.eq.f32 	%p5, %f7, 0f7F800000;
	@%p5 bra 	$L__BB0_9;
	mov.b64 	%rd155, 0;
	mov.b32 	%r141, 0;
$L__BB0_8:
	.pragma "nounroll";
	mul.wide.u32 	%rd50, %r141, 4;
	mov.u64 	%rd51, __cudart_i2opi_f;
	add.s64 	%rd52, %rd51, %rd50;
	ld.global.nc.u32 	%r69, [%rd52];
	mad.wide.u32 	%rd53, %r69, %r5, %rd155;
	shr.u64 	%rd155, %rd53, 32;
	add.s64 	%rd54, %rd1, %rd50;
	st.local.u32 	[%rd54], %rd53;
	add.s32 	%r141, %r141, 1;
	setp.eq.s32 	%p6, %r141, 6;
	@%p6 bra 	$L__BB0_9;
	bra.uni 	$L__BB0_8;
$L__BB0_9:
	setp.eq.f32 	%p7, %f7, 0f7F800000;
	setp.ltu.f32 	%p8, %f7, 0f47CE4780;
	or.pred  	%p1, %p8, %p7;
	@%p1 bra 	$L__BB0_12;
	mov.b64 	%rd156, 0;
	mov.b32 	%r142, 0;
$L__BB0_11:
	.pragma "nounroll";
	mul.wide.u32 	%rd56, %r142, 4;
	mov.u64 	%rd57, __cudart_i2opi_f;
	add.s64 	%rd58, %rd57, %rd56;
	ld.global.nc.u32 	%r71, [%rd58];
	mad.wide.u32 	%rd59, %r71, %r5, %rd156;
	shr.u64 	%rd156, %rd59, 32;
	add.s64 	%rd60, %rd2, %rd56;
	st.local.u32 	[%rd60], %rd59;
	add.s32 	%r142, %r142, 1;
	setp.ne.s32 	%p9, %r142, 6;
	@%p9 bra 	$L__BB0_11;
$L__BB0_12:
	@%p1 bra 	$L__BB0_15;
	mov.b64 	%rd157, 0;
	mov.b32 	%r143, 0;
$L__BB0_14:
	.pragma "nounroll";
	mul.wide.u32 	%rd62, %r143, 4;
	mov.u64 	%rd63, __cudart_i2opi_f;
	add.s64 	%rd64, %rd63, %rd62;
	ld.global.nc.u32 	%r73, [%rd64];
	mad.wide.u32 	%rd65, %r73, %r5, %rd157;
	shr.u64 	%rd157, %rd65, 32;
	add.s64 	%rd66, %rd1, %rd62;
	st.local.u32 	[%rd66], %rd65;
	add.s32 	%r143, %r143, 1;
	setp.ne.s32 	%p10, %r143, 6;
	@%p10 bra 	$L__BB0_14;
$L__BB0_15:
	@%p1 bra 	$L__BB0_18;
	mov.b64 	%rd158, 0;
	mov.b32 	%r144, 0;
$L__BB0_17:
	.pragma "nounroll";
	mul.wide.u32 	%rd68, %r144, 4;
	mov.u64 	%rd69, __cudart_i2opi_f;
	add.s64 	%rd70, %rd69, %rd68;
	ld.global.nc.u32 	%r75, [%rd70];
	mad.wide.u32 	%rd71, %r75, %r5, %rd158;
	shr.u64 	%rd158, %rd71, 32;
	add.s64 	%rd72, %rd2, %rd68;
	st.local.u32 	[%rd72], %rd71;
	add.s32 	%r144, %r144, 1;
	setp.ne.s32 	%p11, %r144, 6;
	@%p11 bra 	$L__BB0_17;
$L__BB0_18:
	@%p1 bra 	$L__BB0_21;
	mov.b64 	%rd159, 0;
	mov.b32 	%r145, 0;
$L__BB0_20:
	.pragma "nounroll";
	mul.wide.u32 	%rd74, %r145, 4;
	mov.u64 	%rd75, __cudart_i2opi_f;
	add.s64 	%rd76, %rd75, %rd74;
	ld.global.nc.u32 	%r77, [%rd76];
	mad.wide.u32 	%rd77, %r77, %r5, %rd159;
	shr.u64 	%rd159, %rd77, 32;
	add.s64 	%rd78, %rd1, %rd74;
	st.local.u32 	[%rd78], %rd77;
	add.s32 	%r145, %r145, 1;
	setp.ne.s32 	%p12, %r145, 6;
	@%p12 bra 	$L__BB0_20;
$L__BB0_21:
	@%p1 bra 	$L__BB0_24;
	mov.b64 	%rd160, 0;
	mov.b32 	%r146, 0;
$L__BB0_23:
	.pragma "nounroll";
	mul.wide.u32 	%rd80, %r146, 4;
	mov.u64 	%rd81, __cudart_i2opi_f;
	add.s64 	%rd82, %rd81, %rd80;
	ld.global.nc.u32 	%r79, [%rd82];
	mad.wide.u32 	%rd83, %r79, %r5, %rd160;
	shr.u64 	%rd160, %rd83, 32;
	add.s64 	%rd84, %rd2, %rd80;
	st.local.u32 	[%rd84], %rd83;
	add.s32 	%r146, %r146, 1;
	setp.ne.s32 	%p13, %r146, 6;
	@%p13 bra 	$L__BB0_23;
$L__BB0_24:
	@%p1 bra 	$L__BB0_27;
	mov.b64 	%rd161, 0;
	mov.b32 	%r147, 0;
$L__BB0_26:
	.pragma "nounroll";
	mul.wide.u32 	%rd86, %r147, 4;
	mov.u64 	%rd87, __cudart_i2opi_f;
	add.s64 	%rd88, %rd87, %rd86;
	ld.global.nc.u32 	%r81, [%rd88];
	mad.wide.u32 	%rd89, %r81, %r5, %rd161;
	shr.u64 	%rd161, %rd89, 32;
	add.s64 	%rd90, %rd1, %rd86;
	st.local.u32 	[%rd90], %rd89;
	add.s32 	%r147, %r147, 1;
	setp.ne.s32 	%p14, %r147, 6;
	@%p14 bra 	$L__BB0_26;
$L__BB0_27:
	@%p1 bra 	$L__BB0_30;
	mov.b64 	%rd162, 0;
	mov.b32 	%r148, 0;
$L__BB0_29:
	.pragma "nounroll";
	mul.wide.u32 	%rd92, %r148, 4;
	mov.u64 	%rd93, __cudart_i2opi_f;
	add.s64 	%rd94, %rd93, %rd92;
	ld.global.nc.u32 	%r83, [%rd94];
	mad.wide.u32 	%rd95, %r83, %r5, %rd162;
	shr.u64 	%rd162, %rd95, 32;
	add.s64 	%rd96, %rd2, %rd92;
	st.local.u32 	[%rd96], %rd95;
	add.s32 	%r148, %r148, 1;
	setp.ne.s32 	%p15, %r148, 6;
	@%p15 bra 	$L__BB0_29;
$L__BB0_30:
	@%p1 bra 	$L__BB0_33;
	mov.b64 	%rd163, 0;
	mov.b32 	%r149, 0;
$L__BB0_32:
	.pragma "nounroll";
	mul.wide.u32 	%rd98, %r149, 4;
	mov.u64 	%rd99, __cudart_i2opi_f;
	add.s64 	%rd100, %rd99, %rd98;
	ld.global.nc.u32 	%r85, [%rd100];
	mad.wide.u32 	%rd101, %r85, %r5, %rd163;
	shr.u64 	%rd163, %rd101, 32;
	add.s64 	%rd102, %rd1, %rd98;
	st.local.u32 	[%rd102], %rd101;
	add.s32 	%r149, %r149, 1;
	setp.ne.s32 	%p16, %r149, 6;
	@%p16 bra 	$L__BB0_32;
$L__BB0_33:
	@%p1 bra 	$L__BB0_36;
	mov.b64 	%rd164, 0;
	mov.b32 	%r150, 0;
$L__BB0_35:
	.pragma "nounroll";
	mul.wide.u32 	%rd104, %r150, 4;
	mov.u64 	%rd105, __cudart_i2opi_f;
	add.s64 	%rd106, %rd105, %rd104;
	ld.global.nc.u32 	%r87, [%rd106];
	mad.wide.u32 	%rd107, %r87, %r5, %rd164;
	shr.u64 	%rd164, %rd107, 32;
	add.s64 	%rd108, %rd2, %rd104;
	st.local.u32 	[%rd108], %rd107;
	add.s32 	%r150, %r150, 1;
	setp.ne.s32 	%p17, %r150, 6;
	@%p17 bra 	$L__BB0_35;
$L__BB0_36:
	@%p1 bra 	$L__BB0_39;
	mov.b64 	%rd165, 0;
	mov.b32 	%r151, 0;
$L__BB0_38:
	.pragma "nounroll";
	mul.wide.u32 	%rd110, %r151, 4;
	mov.u64 	%rd111, __cudart_i2opi_f;
	add.s64 	%rd112, %rd111, %rd110;
	ld.global.nc.u32 	%r89, [%rd112];
	mad.wide.u32 	%rd113, %r89, %r5, %rd165;
	shr.u64 	%rd165, %rd113, 32;
	add.s64 	%rd114, %rd1, %rd110;
	st.local.u32 	[%rd114], %rd113;
	add.s32 	%r151, %r151, 1;
	setp.ne.s32 	%p18, %r151, 6;
	@%p18 bra 	$L__BB0_38;
$L__BB0_39:
	@%p1 bra 	$L__BB0_42;
	mov.b64 	%rd166, 0;
	mov.b32 	%r152, 0;
$L__BB0_41:
	.pragma "nounroll";
	mul.wide.u32 	%rd116, %r152, 4;
	mov.u64 	%rd117, __cudart_i2opi_f;
	add.s64 	%rd118, %rd117, %rd116;
	ld.global.nc.u32 	%r91, [%rd118];
	mad.wide.u32 	%rd119, %r91, %r5, %rd166;
	shr.u64 	%rd166, %rd119, 32;
	add.s64 	%rd120, %rd2, %rd116;
	st.local.u32 	[%rd120], %rd119;
	add.s32 	%r152, %r152, 1;
	setp.ne.s32 	%p19, %r152, 6;
	@%p19 bra 	$L__BB0_41;
$L__BB0_42:
	@%p1 bra 	$L__BB0_45;
	mov.b64 	%rd167, 0;
	mov.b32 	%r153, 0;
$L__BB0_44:
	.pragma "nounroll";
	mul.wide.u32 	%rd122, %r153, 4;
	mov.u64 	%rd123, __cudart_i2opi_f;
	add.s64 	%rd124, %rd123, %rd122;
	ld.global.nc.u32 	%r93, [%rd124];
	mad.wide.u32 	%rd125, %r93, %r5, %rd167;
	shr.u64 	%rd167, %rd125, 32;
	add.s64 	%rd126, %rd1, %rd122;
	st.local.u32 	[%rd126], %rd125;
	add.s32 	%r153, %r153, 1;
	setp.ne.s32 	%p20, %r153, 6;
	@%p20 bra 	$L__BB0_44;
$L__BB0_45:
	mul.f32 	%f19, %f63, 0f3F22F983;
	cvt.rni.s32.f32 	%r94, %f19;
	cvt.rn.f32.s32 	%f20, %r94;
	setp.ltu.f32 	%p21, %f7, 0f47CE4780;
	selp.b32 	%r161, %r94, 0, %p21;
	mov.f32 	%f21, 0f00000000;
	mul.rn.f32 	%f22, %f63, %f21;
	fma.rn.f32 	%f23, %f20, 0fBFC90FDA, %f63;
	fma.rn.f32 	%f24, %f20, 0fB3A22168, %f23;
	fma.rn.f32 	%f25, %f20, 0fA7C234C5, %f24;
	selp.f32 	%f66, %f25, %f22, %p21;
	mov.u32 	%r157, %r161;
	mov.f32 	%f65, %f66;
	@%p1 bra 	$L__BB0_51;
	mov.b64 	%rd168, 0;
	mov.b32 	%r154, 0;
$L__BB0_47:
	.pragma "nounroll";
	mul.wide.u32 	%rd128, %r154, 4;
	mov.u64 	%rd129, __cudart_i2opi_f;
	add.s64 	%rd130, %rd129, %rd128;
	ld.global.nc.u32 	%r96, [%rd130];
	mad.wide.u32 	%rd131, %r96, %r5, %rd168;
	shr.u64 	%rd168, %rd131, 32;
	add.s64 	%rd132, %rd2, %rd128;
	st.local.u32 	[%rd132], %rd131;
	add.s32 	%r154, %r154, 1;
	setp.ne.s32 	%p22, %r154, 6;
	@%p22 bra 	$L__BB0_47;
	shl.b64 	%rd133, %rd3, 2;
	add.s64 	%rd38, %rd2, %rd133;
	setp.eq.s32 	%p23, %r6, 0;
	st.local.u32 	[%rd2+24], %rd168;
	ld.local.u32 	%r155, [%rd38+24];
	ld.local.u32 	%r156, [%rd38+20];
	@%p23 bra 	$L__BB0_50;
	shl.b32 	%r97, %r155, %r6;
	shr.u32 	%r98, %r156, %r7;
	add.s32 	%r155, %r98, %r97;
	shl.b32 	%r99, %r156, %r6;
	ld.local.u32 	%r100, [%rd38+16];
	shr.u32 	%r101, %r100, %r7;
	add.s32 	%r156, %r101, %r99;
$L__BB0_50:
	setp.lt.s32 	%p24, %r4, 0;
	shr.u32 	%r102, %r155, 30;
	shf.l.wrap.b32 	%r103, %r156, %r155, 2;
	shl.b32 	%r104, %r156, 2;
	shr.u32 	%r105, %r103, 31;
	add.s32 	%r106, %r105, %r102;
	neg.s32 	%r107, %r106;
	selp.b32 	%r157, %r107, %r106, %p24;
	xor.b32  	%r108, %r103, %r4;
	shr.s32 	%r109, %r103, 31;
	xor.b32  	%r110, %r109, %r103;
	xor.b32  	%r111, %r109, %r104;
	cvt.u64.u32 	%rd134, %r110;
	shl.b64 	%rd135, %rd134, 32;
	cvt.u64.u32 	%rd136, %r111;
	or.b64  	%rd137, %rd135, %rd136;
	cvt.rn.f64.s64 	%fd1, %rd137;
	mul.f64 	%fd2, %fd1, 0d3BF921FB54442D19;
	cvt.rn.f32.f64 	%f26, %fd2;
	neg.f32 	%f27, %f26;
	setp.lt.s32 	%p25, %r108, 0;
	selp.f32 	%f65, %f27, %f26, %p25;
$L__BB0_51:
	@%p1 bra 	$L__BB0_57;
	mov.b64 	%rd169, 0;
	mov.b32 	%r158, 0;
$L__BB0_53:
	.pragma "nounroll";
	mul.wide.u32 	%rd139, %r158, 4;
	add.s64 	%rd141, %rd140, %rd139;
	ld.global.nc.u32 	%r113, [%rd141];
	mad.wide.u32 	%rd142, %r113, %r5, %rd169;
	shr.u64 	%rd169, %rd142, 32;
	add.s64 	%rd143, %rd1, %rd139;
	st.local.u32 	[%rd143], %rd142;
	add.s32 	%r158, %r158, 1;
	setp.ne.s32 	%p26, %r158, 6;
	@%p26 bra 	$L__BB0_53;
	shl.b64 	%rd144, %rd3, 2;
	add.s64 	%rd41, %rd1, %rd144;
	setp.eq.s32 	%p27, %r6, 0;
	st.local.u32 	[%rd1+24], %rd169;
	ld.local.u32 	%r159, [%rd41+24];
	ld.local.u32 	%r160, [%rd41+20];
	@%p27 bra 	$L__BB0_56;
	shl.b32 	%r114, %r159, %r6;
	shr.u32 	%r115, %r160, %r7;
	add.s32 	%r159, %r115, %r114;
	shl.b32 	%r116, %r160, %r6;
	ld.local.u32 	%r117, [%rd41+16];
	shr.u32 	%r118, %r117, %r7;
	add.s32 	%r160, %r118, %r116;
$L__BB0_56:
	setp.lt.s32 	%p28, %r4, 0;
	shr.u32 	%r119, %r159, 30;
	shf.l.wrap.b32 	%r120, %r160, %r159, 2;
	shl.b32 	%r121, %r160, 2;
	shr.u32 	%r122, %r120, 31;
	add.s32 	%r123, %r122, %r119;
	neg.s32 	%r124, %r123;
	selp.b32 	%r161, %r124, %r123, %p28;
	xor.b32  	%r125, %r120, %r4;
	shr.s32 	%r126, %r120, 31;
	xor.b32  	%r127, %r126, %r120;
	xor.b32  	%r128, %r126, %r121;
	cvt.u64.u32 	%rd145, %r127;
	shl.b64 	%rd146, %rd145, 32;
	cvt.u64.u32 	%rd147, %r128;
	or.b64  	%rd148, %rd146, %rd147;
	cvt.rn.f64.s64 	%fd3, %rd148;
	mul.f64 	%fd4, %fd3, 0d3BF921FB54442D19;
	cvt.rn.f32.f64 	%f28, %fd4;
	neg.f32 	%f29, %f28;
	setp.lt.s32 	%p29, %r125, 0;
	selp.f32 	%f66, %f29, %f28, %p29;
$L__BB0_57:
	mul.rn.f32 	%f30, %f65, %f65;
	and.b32  	%r129, %r157, 1;
	setp.eq.b32 	%p30, %r129, 1;
	selp.f32 	%f31, 0f3F800000, %f65, %p30;
	fma.rn.f32 	%f32, %f30, %f31, 0f00000000;
	fma.rn.f32 	%f33, %f30, 0f37CBAC00, 0fBAB607ED;
	selp.f32 	%f34, %f33, 0fB94D4153, %p30;
	selp.f32 	%f35, 0f3D2AAABB, 0f3C0885E4, %p30;
	fma.rn.f32 	%f36, %f34, %f30, %f35;
	selp.f32 	%f37, 0fBEFFFFFF, 0fBE2AAAA8, %p30;
	fma.rn.f32 	%f38, %f36, %f30, %f37;
	fma.rn.f32 	%f39, %f38, %f32, %f31;
	and.b32  	%r130, %r157, 2;
	setp.eq.s32 	%p31, %r130, 0;
	mov.f32 	%f40, 0f00000000;
	sub.f32 	%f41, %f40, %f39;
	selp.f32 	%f64, %f39, %f41, %p31;
	add.s32 	%r139, %r139, 1;
	setp.ne.s32 	%p32, %r139, 8192;
	@%p32 bra 	$L__BB0_2;
	add.s32 	%r138, %r138, 1;
	setp.ne.s32 	%p33, %r138, 512;
	@%p33 bra 	$L__BB0_1;
	add.s32 	%r131, %r161, 1;
	mul.rn.f32 	%f42, %f66, %f66;
	and.b32  	%r132, %r161, 1;
	setp.eq.b32 	%p34, %r132, 1;
	selp.f32 	%f43, %f66, 0f3F800000, %p34;
	fma.rn.f32 	%f44, %f42, %f43, 0f00000000;
	fma.rn.f32 	%f45, %f42, 0f37CBAC00, 0fBAB607ED;
	selp.f32 	%f46, 0fB94D4153, %f45, %p34;
	selp.f32 	%f47, 0f3C0885E4, 0f3D2AAABB, %p34;
	fma.rn.f32 	%f48, %f46, %f42, %f47;
	selp.f32 	%f49, 0fBE2AAAA8, 0fBEFFFFFF, %p34;
	fma.rn.f32 	%f50, %f48, %f42, %f49;
	fma.rn.f32 	%f51, %f50, %f44, %f43;
	and.b32  	%r133, %r131, 2;
	setp.eq.s32 	%p35, %r133, 0;
	mov.f32 	%f52, 0f00000000;
	sub.f32 	%f53, %f52, %f51;
	selp.f32 	%f54, %f51, %f53, %p35;
	add.s32 	%r134, %r1, 1;
	cvt.rn.f32.u32 	%f55, %r134;
	cvta.to.global.u64 	%rd149, %rd42;
	add.f32 	%f56, %f63, %f55;
	add.f32 	%f57, %f64, %f56;
	add.f32 	%f58, %f54, %f57;
	add.f32 	%f59, %f58, 0f40400000;
	add.f32 	%f60, %f59, 0f40800000;
	mov.u32 	%r135, %ctaid.x;
	mov.u32 	%r136, %ntid.x;
	mad.lo.s32 	%r137, %r135, %r136, %r1;
	mul.wide.u32 	%rd150, %r137, 4;
	add.s64 	%rd151, %rd149, %rd150;
	st.global.f32 	[%rd151], %f60;
	ret;

}
	// .globl	_Z19fp32_sincos_fpu_1_4Pf
.visible .entry _Z19fp32_sincos_fpu_1_4Pf(
	.param .u64 .ptr .align 1 _Z19fp32_sincos_fpu_1_4Pf_param_0
)
{
	.local .align 4 .b8 	__local_depot1[28];
	.reg .b64 	%SP;
	.reg .b64 	%SPL;
	.reg .pred 	%p<28>;
	.reg .b32 	%r<122>;
	.reg .b32 	%f<67>;
	.reg .b64 	%rd<98>;
	.reg .b64 	%fd<5>;

	mov.u64 	%SPL, __local_depot1;
	ld.param.u64 	%rd26, [_Z19fp32_sincos_fpu_1_4Pf_param_0];
	add.u64 	%rd1, %SPL, 0;
	add.u64 	%rd2, %SPL, 0;
	mov.u32 	%r1, %tid.x;
	cvt.rn.f32.u32 	%f63, %r1;
	mov.f32 	%f64, 0f3F800000;
	mov.b32 	%r106, 0;
	mov.u64 	%rd76, __cudart_i2opi_f;
$L__BB1_1:
	mov.b32 	%r107, 0;
$L__BB1_2:
	mov.f32 	%f17, 0f40400000;
	// begin inline asm
	fma.rn.f32 %f63, %f64, %f17, %f63;
	// end inline asm
	abs.f32 	%f7, %f63;
	setp.ltu.f32 	%p2, %f7, 0f47CE4780;
	mov.b32 	%r4, %f63;
	shr.u32 	%r45, %r4, 23;
	and.b32  	%r46, %r45, 224;
	add.s32 	%r47, %r46, -128;
	shl.b32 	%r48, %r4, 8;
	or.b32  	%r5, %r48, -2147483648;
	shr.u32 	%r49, %r47, 5;
	and.b32  	%r6, %r45, 31;
	cvt.u64.u32 	%rd29, %r49;
	neg.s64 	%rd3, %rd29;
	sub.s32 	%r7, 32, %r6;
	@%p2 bra 	$L__BB1_9;
	setp.eq.f32 	%p3, %f7, 0f7F800000;
	@%p3 bra 	$L__BB1_6;
	mov.b64 	%rd90, 0;
	mov.b32 	%r108, 0;
	mov.u64 	%rd88, %rd76;
	mov.u64 	%rd89, %rd2;
$L__BB1_5:
	.pragma "nounroll";
	ld.global.nc.u32 	%r51, [%rd88];
	mad.wide.u32 	%rd32, %r51, %r5, %rd90;
	shr.u64 	%rd90, %rd32, 32;
	st.local.u32 	[%rd89], %rd32;
	add.s32 	%r108, %r108, 1;
	add.s64 	%rd89, %rd89, 4;
	add.s64 	%rd88, %rd88, 4;
	setp.ne.s32 	%p4, %r108, 6;
	@%p4 bra 	$L__BB1_5;
$L__BB1_6:
	setp.eq.f32 	%p5, %f7, 0f7F800000;
	@%p5 bra 	$L__BB1_9;
	mov.b64 	%rd91, 0;
	mov.b32 	%r109, 0;
$L__BB1_8:
	.pragma "nounroll";
	mul.wide.u32 	%rd34, %r109, 4;
	mov.u64 	%rd35, __cudart_i2opi_f;
	add.s64 	%rd36, %rd35, %rd34;
	ld.global.nc.u32 	%r53, [%rd36];
	mad.wide.u32 	%rd37, %r53, %r5, %rd91;
	shr.u64 	%rd91, %rd37, 32;
	add.s64 	%rd38, %rd1, %rd34;
	st.local.u32 	[%rd38], %rd37;
	add.s32 	%r109, %r109, 1;
	setp.eq.s32 	%p6, %r109, 6;
	@%p6 bra 	$L__BB1_9;
	bra.uni 	$L__BB1_8;
$L__BB1_9:
	setp.eq.f32 	%p7, %f7, 0f7F800000;
	setp.ltu.f32 	%p8, %f7, 0f47CE4780;
	or.pred  	%p1, %p8, %p7;
	@%p1 bra 	$L__BB1_12;
	mov.b64 	%rd92, 0;
	mov.b32 	%r110, 0;
$L__BB1_11:
	.pragma "nounroll";
	mul.wide.u32 	%rd40, %r110, 4;
	mov.u64 	%rd41, __cudart_i2opi_f;
	add.s64 	%rd42, %rd41, %rd40;
	ld.global.nc.u32 	%r55, [%rd42];
	mad.wide.u32 	%rd43, %r55, %r5, %rd92;
	shr.u64 	%rd92, %rd43, 32;
	add.s64 	%rd44, %rd2, %rd40;
	st.local.u32 	[%rd44], %rd43;
	add.s32 	%r110, %r110, 1;
	setp.ne.s32 	%p9, %r110, 6;
	@%p9 bra 	$L__BB1_11;
$L__BB1_12:
	@%p1 bra 	$L__BB1_15;
	mov.b64 	%rd93, 0;
	mov.b32 	%r111, 0;
$L__BB1_14:
	.pragma "nounroll";
	mul.wide.u32 	%rd46, %r111, 4;
	mov.u64 	%rd47, __cudart_i2opi_f;
	add.s64 	%rd48, %rd47, %rd46;
	ld.global.nc.u32 	%r57, [%rd48];
	mad.wide.u32 	%rd49, %r57, %r5, %rd93;
	shr.u64 	%rd93, %rd49, 32;
	add.s64 	%rd50, %rd1, %rd46;
	st.local.u32 	[%rd50], %rd49;
	add.s32 	%r111, %r111, 1;
	setp.ne.s32 	%p10, %r111, 6;
	@%p10 bra 	$L__BB1_14;
$L__BB1_15:
	@%p1 bra 	$L__BB1_18;
	mov.b64 	%rd94, 0;
	mov.b32 	%r112, 0;
$L__BB1_17:
	.pragma "nounroll";
	mul.wide.u32 	%rd52, %r112, 4;
	mov.u64 	%rd53, __cudart_i2opi_f;
	add.s64 	%rd54, %rd53, %rd52;
	ld.global.nc.u32 	%r59, [%rd54];
	mad.wide.u32 	%rd55, %r59, %r5, %rd94;
	shr.u64 	%rd94, %rd55, 32;
	add.s64 	%rd56, %rd2, %rd52;
	st.local.u32 	[%rd56], %rd55;
	add.s32 	%r112, %r112, 1;
	setp.ne.s32 	%p11, %r112, 6;
	@%p11 bra 	$L__BB1_17;
$L__BB1_18:
	@%p1 bra 	$L__BB1_21;
	mov.b64 	%rd95, 0;
	mov.b32 	%r113, 0;
$L__BB1_20:
	.pragma "nounroll";
	mul.wide.u32 	%rd58, %r113, 4;
	mov.u64 	%rd59, __cudart_i2opi_f;
	add.s64 	%rd60, %rd59, %rd58;
	ld.global.nc.u32 	%r61, [%rd60];
	mad.wide.u32 	%rd61, %r61, %r5, %rd95;
	shr.u64 	%rd95, %rd61, 32;
	add.s64 	%rd62, %rd1, %rd58;
	st.local.u32 	[%rd62], %rd61;
	add.s32 	%r113, %r113, 1;
	setp.ne.s32 	%p12, %r113, 6;
	@%p12 bra 	$L__BB1_20;
$L__BB1_21:
	mul.f32 	%f19, %f63, 0f3F22F983;
	cvt.rni.s32.f32 	%r62, %f19;
	cvt.rn.f32.s32 	%f20, %r62;
	setp.ltu.f32 	%p13, %f7, 0f47CE4780;
	selp.b32 	%r121, %r62, 0, %p13;
	mov.f32 	%f21, 0f00000000;
	mul.rn.f32 	%f22, %f63, %f21;
	fma.rn.f32 	%f23, %f20, 0fBFC90FDA, %f63;
	fma.rn.f32 	%f24, %f20, 0fB3A22168, %f23;
	fma.rn.f32 	%f25, %f20, 0fA7C234C5, %f24;
	selp.f32 	%f66, %f25, %f22, %p13;
	mov.u32 	%r117, %r121;
	mov.f32 	%f65, %f66;
	@%p1 bra 	$L__BB1_27;
	mov.b64 	%rd96, 0;
	mov.b32 	%r114, 0;
$L__BB1_23:
	.pragma "nounroll";
	mul.wide.u32 	%rd64, %r114, 4;
	mov.u64 	%rd65, __cudart_i2opi_f;
	add.s64 	%rd66, %rd65, %rd64;
	ld.global.nc.u32 	%r64, [%rd66];
	mad.wide.u32 	%rd67, %r64, %r5, %rd96;
	shr.u64 	%rd96, %rd67, 32;
	add.s64 	%rd68, %rd2, %rd64;
	st.local.u32 	[%rd68], %rd67;
	add.s32 	%r114, %r114, 1;
	setp.ne.s32 	%p14, %r114, 6;
	@%p14 bra 	$L__BB1_23;
	shl.b64 	%rd69, %rd3, 2;
	add.s64 	%rd22, %rd2, %rd69;
	setp.eq.s32 	%p15, %r6, 0;
	st.local.u32 	[%rd2+24], %rd96;
	ld.local.u32 	%r115, [%rd22+24];
	ld.local.u32 	%r116, [%rd22+20];
	@%p15 bra 	$L__BB1_26;
	shl.b32 	%r65, %r115, %r6;
	shr.u32 	%r66, %r116, %r7;
	add.s32 	%r115, %r66, %r65;
	shl.b32 	%r67, %r116, %r6;
	ld.local.u32 	%r68, [%rd22+16];
	shr.u32 	%r69, %r68, %r7;
	add.s32 	%r116, %r69, %r67;
$L__BB1_26:
	setp.lt.s32 	%p16, %r4, 0;
	shr.u32 	%r70, %r115, 30;
	shf.l.wrap.b32 	%r71, %r116, %r115, 2;
	shl.b32 	%r72, %r116, 2;
	shr.u32 	%r73, %r71, 31;
	add.s32 	%r74, %r73, %r70;
	neg.s32 	%r75, %r74;
	selp.b32 	%r117, %r75, %r74, %p16;
	xor.b32  	%r76, %r71, %r4;
	shr.s32 	%r77, %r71, 31;
	xor.b32  	%r78, %r77, %r71;
	xor.b32  	%r79, %r77, %r72;
	cvt.u64.u32 	%rd70, %r78;
	shl.b64 	%rd71, %rd70, 32;
	cvt.u64.u32 	%rd72, %r79;
	or.b64  	%rd73, %rd71, %rd72;
	cvt.rn.f64.s64 	%fd1, %rd73;
	mul.f64 	%fd2, %fd1, 0d3BF921FB54442D19;
	cvt.rn.f32.f64 	%f26, %fd2;
	neg.f32 	%f27, %f26;
	setp.lt.s32 	%p17, %r76, 0;
	selp.f32 	%f65, %f27, %f26, %p17;
$L__BB1_27:
	@%p1 bra 	$L__BB1_33;
	mov.b64 	%rd97, 0;
	mov.b32 	%r118, 0;
$L__BB1_29:
	.pragma "nounroll";
	mul.wide.u32 	%rd75, %r118, 4;
	add.s64 	%rd77, %rd76, %rd75;
	ld.global.nc.u32 	%r81, [%rd77];
	mad.wide.u32 	%rd78, %r81, %r5, %rd97;
	shr.u64 	%rd97, %rd78, 32;
	add.s64 	%rd79, %rd1, %rd75;
	st.local.u32 	[%rd79], %rd78;
	add.s32 	%r118, %r118, 1;
	setp.ne.s32 	%p18, %r118, 6;
	@%p18 bra 	$L__BB1_29;
	shl.b64 	%rd80, %rd3, 2;
	add.s64 	%rd25, %rd1, %rd80;
	setp.eq.s32 	%p19, %r6, 0;
	st.local.u32 	[%rd1+24], %rd97;
	ld.local.u32 	%r119, [%rd25+24];
	ld.local.u32 	%r120, [%rd25+20];
	@%p19 bra 	$L__BB1_32;
	shl.b32 	%r82, %r119, %r6;
	shr.u32 	%r83, %r120, %r7;
	add.s32 	%r119, %r83, %r82;
	shl.b32 	%r84, %r120, %r6;
	ld.local.u32 	%r85, [%rd25+16];
	shr.u32 	%r86, %r85, %r7;
	add.s32 	%r120, %r86, %r84;
$L__BB1_32:
	setp.lt.s32 	%p20, %r4, 0;
	shr.u32 	%r87, %r119, 30;
	shf.l.wrap.b32 	%r88, %r120, %r119, 2;
	shl.b32 	%r89, %r120, 2;
	shr.u32 	%r90, %r88, 31;
	add.s32 	%r91, %r90, %r87;
	neg.s32 	%r92, %r91;
	selp.b32 	%r121, %r92, %r91, %p20;
	xor.b32  	%r93, %r88, %r4;
	shr.s32 	%r94, %r88, 31;
	xor.b32  	%r95, %r94, %r88;
	xor.b32  	%r96, %r94, %r89;
	cvt.u64.u32 	%rd81, %r95;
	shl.b64 	%rd82, %rd81, 32;
	cvt.u64.u32 	%rd83, %r96;
	or.b64  	%rd84, %rd82, %rd83;
	cvt.rn.f64.s64 	%fd3, %rd84;
	mul.f64 	%fd4, %fd3, 0d3BF921FB54442D19;
	cvt.rn.f32.f64 	%f28, %fd4;
	neg.f32 	%f29, %f28;
	setp.lt.s32 	%p21, %r93, 0;
	selp.f32 	%f66, %f29, %f28, %p21;
$L__BB1_33:
	mul.rn.f32 	%f30, %f65, %f65;
	and.b32  	%r97, %r117, 1;
	setp.eq.b32 	%p22, %r97, 1;
	selp.f32 	%f31, 0f3F800000, %f65, %p22;
	fma.rn.f32 	%f32, %f30, %f31, 0f00000000;
	fma.rn.f32 	%f33, %f30, 0f37CBAC00, 0fBAB607ED;
	selp.f32 	%f34, %f33, 0fB94D4153, %p22;
	selp.f32 	%f35, 0f3D2AAABB, 0f3C0885E4, %p22;
	fma.rn.f32 	%f36, %f34, %f30, %f35;
	selp.f32 	%f37, 0fBEFFFFFF, 0fBE2AAAA8, %p22;
	fma.rn.f32 	%f38, %f36, %f30, %f37;
	fma.rn.f32 	%f39, %f38, %f32, %f31;
	and.b32  	%r98, %r117, 2;
	setp.eq.s32 	%p23, %r98, 0;
	mov.f32 	%f40, 0f00000000;
	sub.f32 	%f41, %f40, %f39;
	selp.f32 	%f64, %f39, %f41, %p23;
	add.s32 	%r107, %r107, 1;
	setp.ne.s32 	%p24, %r107, 8192;
	@%p24 bra 	$L__BB1_2;
	add.s32 	%r106, %r106, 1;
	setp.ne.s32 	%p25, %r106, 512;
	@%p25 bra 	$L__BB1_1;
	add.s32 	%r99, %r121, 1;
	mul.rn.f32 	%f42, %f66, %f66;
	and.b32  	%r100, %r121, 1;
	setp.eq.b32 	%p26, %r100, 1;
	selp.f32 	%f43, %f66, 0f3F800000, %p26;
	fma.rn.f32 	%f44, %f42, %f43, 0f00000000;
	fma.rn.f32 	%f45, %f42, 0f37CBAC00, 0fBAB607ED;
	selp.f32 	%f46, 0fB94D4153, %f45, %p26;
	selp.f32 	%f47, 0f3C0885E4, 0f3D2AAABB, %p26;
	fma.rn.f32 	%f48, %f46, %f42, %f47;
	selp.f32 	%f49, 0fBE2AAAA8, 0fBEFFFFFF, %p26;
	fma.rn.f32 	%f50, %f48, %f42, %f49;
	fma.rn.f32 	%f51, %f50, %f44, %f43;
	and.b32  	%r101, %r99, 2;
	setp.eq.s32 	%p27, %r101, 0;
	mov.f32 	%f52, 0f00000000;
	sub.f32 	%f53, %f52, %f51;
	selp.f32 	%f54, %f51, %f53, %p27;
	add.s32 	%r102, %r1, 1;
	cvt.rn.f32.u32 	%f55, %r102;
	cvta.to.global.u64 	%rd85, %rd26;
	add.f32 	%f56, %f63, %f55;
	add.f32 	%f57, %f64, %f56;
	add.f32 	%f58, %f54, %f57;
	add.f32 	%f59, %f58, 0f40400000;
	add.f32 	%f60, %f59, 0f40800000;
	mov.u32 	%r103, %ctaid.x;
	mov.u32 	%r104, %ntid.x;
	mad.lo.s32 	%r105, %r103, %r104, %r1;
	mul.wide.u32 	%rd86, %r105, 4;
	add.s64 	%rd87, %rd85, %rd86;
	st.global.f32 	[%rd87], %f60;
	ret;

}
	// .globl	_Z19fp32_sincos_fpu_1_2Pf
.visible .entry _Z19fp32_sincos_fpu_1_2Pf(
	.param .u64 .ptr .align 1 _Z19fp32_sincos_fpu_1_2Pf_param_0
)
{
	.local .align 4 .b8 	__local_depot2[28];
	.reg .b64 	%SP;
	.reg .b64 	%SPL;
	.reg .pred 	%p<24>;
	.reg .b32 	%r<106>;
	.reg .b32 	%f<69>;
	.reg .b64 	%rd<62>;
	.reg .b64 	%fd<5>;

	mov.u64 	%SPL, __local_depot2;
	ld.param.u64 	%rd18, [_Z19fp32_sincos_fpu_1_2Pf_param_0];
	add.u64 	%rd1, %SPL, 0;
	add.u64 	%rd2, %SPL, 0;
	mov.u32 	%r1, %tid.x;
	cvt.rn.f32.u32 	%f64, %r1;
	mov.f32 	%f65, 0f3F800000;
	mov.b32 	%r93, 0;
	mov.u64 	%rd44, __cudart_i2opi_f;
$L__BB2_1:
	mov.b32 	%r94, 0;
$L__BB2_2:
	mov.f32 	%f20, 0f40400000;
	// begin inline asm
	fma.rn.f32 %f64, %f65, %f20, %f64;
	// end inline asm
	mul.f32 	%f22, %f64, 0f3F22F983;
	cvt.rni.s32.f32 	%r4, %f22;
	cvt.rn.f32.s32 	%f23, %r4;
	fma.rn.f32 	%f24, %f23, 0fBFC90FDA, %f64;
	fma.rn.f32 	%f25, %f23, 0fB3A22168, %f24;
	fma.rn.f32 	%f7, %f23, 0fA7C234C5, %f25;
	abs.f32 	%f8, %f64;
	setp.ltu.f32 	%p2, %f8, 0f47CE4780;
	mov.b32 	%r5, %f64;
	shr.u32 	%r39, %r5, 23;
	and.b32  	%r40, %r39, 224;
	add.s32 	%r41, %r40, -128;
	shl.b32 	%r42, %r5, 8;
	or.b32  	%r6, %r42, -2147483648;
	shr.u32 	%r43, %r41, 5;
	and.b32  	%r7, %r39, 31;
	cvt.u64.u32 	%rd21, %r43;
	neg.s64 	%rd3, %rd21;
	sub.s32 	%r8, 32, %r7;
	mov.f32 	%f26, 0f00000000;
	mul.rn.f32 	%f9, %f64, %f26;
	@%p2 bra 	$L__BB2_9;
	setp.eq.f32 	%p3, %f8, 0f7F800000;
	@%p3 bra 	$L__BB2_6;
	mov.b64 	%rd58, 0;
	mov.b32 	%r95, 0;
	mov.u64 	%rd56, %rd44;
	mov.u64 	%rd57, %rd2;
$L__BB2_5:
	.pragma "nounroll";
	ld.global.nc.u32 	%r45, [%rd56];
	mad.wide.u32 	%rd24, %r45, %r6, %rd58;
	shr.u64 	%rd58, %rd24, 32;
	st.local.u32 	[%rd57], %rd24;
	add.s32 	%r95, %r95, 1;
	add.s64 	%rd57, %rd57, 4;
	add.s64 	%rd56, %rd56, 4;
	setp.ne.s32 	%p4, %r95, 6;
	@%p4 bra 	$L__BB2_5;
$L__BB2_6:
	setp.eq.f32 	%p5, %f8, 0f7F800000;
	mov.b32 	%r97, 0;
	mov.f32 	%f66, %f9;
	@%p5 bra 	$L__BB2_10;
	mov.b64 	%rd59, 0;
	mov.b32 	%r96, 0;
$L__BB2_8:
	.pragma "nounroll";
	mul.wide.u32 	%rd26, %r96, 4;
	mov.u64 	%rd27, __cudart_i2opi_f;
	add.s64 	%rd28, %rd27, %rd26;
	ld.global.nc.u32 	%r49, [%rd28];
	mad.wide.u32 	%rd29, %r49, %r6, %rd59;
	shr.u64 	%rd59, %rd29, 32;
	add.s64 	%rd30, %rd1, %rd26;
	st.local.u32 	[%rd30], %rd29;
	add.s32 	%r96, %r96, 1;
	setp.eq.s32 	%p6, %r96, 6;
	mov.b32 	%r97, 0;
	mov.f32 	%f66, %f9;
	@%p6 bra 	$L__BB2_10;
	bra.uni 	$L__BB2_8;
$L__BB2_9:
	mov.f32 	%f66, %f7;
	mov.u32 	%r97, %r4;
$L__BB2_10:
	setp.eq.f32 	%p7, %f8, 0f7F800000;
	setp.ltu.f32 	%p8, %f8, 0f47CE4780;
	or.pred  	%p1, %p8, %p7;
	@%p1 bra 	$L__BB2_16;
	mov.b64 	%rd60, 0;
	mov.b32 	%r98, 0;
$L__BB2_12:
	.pragma "nounroll";
	mul.wide.u32 	%rd32, %r98, 4;
	mov.u64 	%rd33, __cudart_i2opi_f;
	add.s64 	%rd34, %rd33, %rd32;
	ld.global.nc.u32 	%r51, [%rd34];
	mad.wide.u32 	%rd35, %r51, %r6, %rd60;
	shr.u64 	%rd60, %rd35, 32;
	add.s64 	%rd36, %rd2, %rd32;
	st.local.u32 	[%rd36], %rd35;
	add.s32 	%r98, %r98, 1;
	setp.ne.s32 	%p9, %r98, 6;
	@%p9 bra 	$L__BB2_12;
	shl.b64 	%rd37, %rd3, 2;
	add.s64 	%rd14, %rd2, %rd37;
	setp.eq.s32 	%p10, %r7, 0;
	st.local.u32 	[%rd2+24], %rd60;
	ld.local.u32 	%r99, [%rd14+24];
	ld.local.u32 	%r100, [%rd14+20];
	@%p10 bra 	$L__BB2_15;
	shl.b32 	%r52, %r99, %r7;
	shr.u32 	%r53, %r100, %r8;
	add.s32 	%r99, %r53, %r52;
	shl.b32 	%r54, %r100, %r7;
	ld.local.u32 	%r55, [%rd14+16];
	shr.u32 	%r56, %r55, %r8;
	add.s32 	%r100, %r56, %r54;
$L__BB2_15:
	setp.lt.s32 	%p11, %r5, 0;
	shr.u32 	%r57, %r99, 30;
	shf.l.wrap.b32 	%r58, %r100, %r99, 2;
	shl.b32 	%r59, %r100, 2;
	shr.u32 	%r60, %r58, 31;
	add.s32 	%r61, %r60, %r57;
	neg.s32 	%r62, %r61;
	selp.b32 	%r97, %r62, %r61, %p11;
	xor.b32  	%r63, %r58, %r5;
	shr.s32 	%r64, %r58, 31;
	xor.b32  	%r65, %r64, %r58;
	xor.b32  	%r66, %r64, %r59;
	cvt.u64.u32 	%rd38, %r65;
	shl.b64 	%rd39, %rd38, 32;
	cvt.u64.u32 	%rd40, %r66;
	or.b64  	%rd41, %rd39, %rd40;
	cvt.rn.f64.s64 	%fd1, %rd41;
	mul.f64 	%fd2, %fd1, 0d3BF921FB54442D19;
	cvt.rn.f32.f64 	%f27, %fd2;
	neg.f32 	%f28, %f27;
	setp.lt.s32 	%p12, %r63, 0;
	selp.f32 	%f66, %f28, %f27, %p12;
$L__BB2_16:
	setp.ltu.f32 	%p13, %f8, 0f47CE4780;
	selp.b32 	%r105, %r4, 0, %p13;
	selp.f32 	%f68, %f7, %f9, %p13;
	@%p1 bra 	$L__BB2_22;
	mov.b64 	%rd61, 0;
	mov.b32 	%r102, 0;
$L__BB2_18:
	.pragma "nounroll";
	mul.wide.u32 	%rd43, %r102, 4;
	add.s64 	%rd45, %rd44, %rd43;
	ld.global.nc.u32 	%r68, [%rd45];
	mad.wide.u32 	%rd46, %r68, %r6, %rd61;
	shr.u64 	%rd61, %rd46, 32;
	add.s64 	%rd47, %rd1, %rd43;
	st.local.u32 	[%rd47], %rd46;
	add.s32 	%r102, %r102, 1;
	setp.ne.s32 	%p14, %r102, 6;
	@%p14 bra 	$L__BB2_18;
	shl.b64 	%rd48, %rd3, 2;
	add.s64 	%rd17, %rd1, %rd48;
	setp.eq.s32 	%p15, %r7, 0;
	st.local.u32 	[%rd1+24], %rd61;
	ld.local.u32 	%r103, [%rd17+24];
	ld.local.u32 	%r104, [%rd17+20];
	@%p15 bra 	$L__BB2_21;
	shl.b32 	%r69, %r103, %r7;
	shr.u32 	%r70, %r104, %r8;
	add.s32 	%r103, %r70, %r69;
	shl.b32 	%r71, %r104, %r7;
	ld.local.u32 	%r72, [%rd17+16];
	shr.u32 	%r73, %r72, %r8;
	add.s32 	%r104, %r73, %r71;
$L__BB2_21:
	setp.lt.s32 	%p16, %r5, 0;
	shr.u32 	%r74, %r103, 30;
	shf.l.wrap.b32 	%r75, %r104, %r103, 2;
	shl.b32 	%r76, %r104, 2;
	shr.u32 	%r77, %r75, 31;
	add.s32 	%r78, %r77, %r74;
	neg.s32 	%r79, %r78;
	selp.b32 	%r105, %r79, %r78, %p16;
	xor.b32  	%r80, %r75, %r5;
	shr.s32 	%r81, %r75, 31;
	xor.b32  	%r82, %r81, %r75;
	xor.b32  	%r83, %r81, %r76;
	cvt.u64.u32 	%rd49, %r82;
	shl.b64 	%rd50, %rd49, 32;
	cvt.u64.u32 	%rd51, %r83;
	or.b64  	%rd52, %rd50, %rd51;
	cvt.rn.f64.s64 	%fd3, %rd52;
	mul.f64 	%fd4, %fd3, 0d3BF921FB54442D19;
	cvt.rn.f32.f64 	%f29, %fd4;
	neg.f32 	%f30, %f29;
	setp.lt.s32 	%p17, %r80, 0;
	selp.f32 	%f68, %f30, %f29, %p17;
$L__BB2_22:
	mul.rn.f32 	%f31, %f66, %f66;
	and.b32  	%r84, %r97, 1;
	setp.eq.b32 	%p18, %r84, 1;
	selp.f32 	%f32, 0f3F800000, %f66, %p18;
	fma.rn.f32 	%f33, %f31, %f32, 0f00000000;
	fma.rn.f32 	%f34, %f31, 0f37CBAC00, 0fBAB607ED;
	selp.f32 	%f35, %f34, 0fB94D4153, %p18;
	selp.f32 	%f36, 0f3D2AAABB, 0f3C0885E4, %p18;
	fma.rn.f32 	%f37, %f35, %f31, %f36;
	selp.f32 	%f38, 0fBEFFFFFF, 0fBE2AAAA8, %p18;
	fma.rn.f32 	%f39, %f37, %f31, %f38;
	fma.rn.f32 	%f40, %f39, %f33, %f32;
	and.b32  	%r85, %r97, 2;
	setp.eq.s32 	%p19, %r85, 0;
	mov.f32 	%f41, 0f00000000;
	sub.f32 	%f42, %f41, %f40;
	selp.f32 	%f65, %f40, %f42, %p19;
	add.s32 	%r94, %r94, 1;
	setp.ne.s32 	%p20, %r94, 8192;
	@%p20 bra 	$L__BB2_2;
	add.s32 	%r93, %r93, 1;
	setp.ne.s32 	%p21, %r93, 512;
	@%p21 bra 	$L__BB2_1;
	add.s32 	%r86, %r105, 1;
	mul.rn.f32 	%f43, %f68, %f68;
	and.b32  	%r87, %r105, 1;
	setp.eq.b32 	%p22, %r87, 1;
	selp.f32 	%f44, %f68, 0f3F800000, %p22;
	fma.rn.f32 	%f45, %f43, %f44, 0f00000000;
	fma.rn.f32 	%f46, %f43, 0f37CBAC00, 0fBAB607ED;
	selp.f32 	%f47, 0fB94D4153, %f46, %p22;
	selp.f32 	%f48, 0f3C0885E4, 0f3D2AAABB, %p22;
	fma.rn.f32 	%f49, %f47, %f43, %f48;
	selp.f32 	%f50, 0fBE2AAAA8, 0fBEFFFFFF, %p22;
	fma.rn.f32 	%f51, %f49, %f43, %f50;
	fma.rn.f32 	%f52, %f51, %f45, %f44;
	and.b32  	%r88, %r86, 2;
	setp.eq.s32 	%p23, %r88, 0;
	mov.f32 	%f53, 0f00000000;
	sub.f32 	%f54, %f53, %f52;
	selp.f32 	%f55, %f52, %f54, %p23;
	add.s32 	%r89, %r1, 1;
	cvt.rn.f32.u32 	%f56, %r89;
	cvta.to.global.u64 	%rd53, %rd18;
	add.f32 	%f57, %f64, %f56;
	add.f32 	%f58, %f65, %f57;
	add.f32 	%f59, %f55, %f58;
	add.f32 	%f60, %f59, 0f40400000;
	add.f32 	%f61, %f60, 0f40800000;
	mov.u32 	%r90, %ctaid.x;
	mov.u32 	%r91, %ntid.x;
	mad.lo.s32 	%r92, %r90, %r91, %r1;
	mul.wide.u32 	%rd54, %r92, 4;
	add.s64 	%rd55, %rd53, %rd54;
	st.global.f32 	[%rd55], %f61;
	ret;

}
	// .globl	_Z19fp32_sincos_fpu_1_1Pf
.visible .entry _Z19fp32_sincos_fpu_1_1Pf(
	.param .u64 .ptr .align 1 _Z19fp32_sincos_fpu_1_1Pf_param_0
)
{
	.local .align 4 .b8 	__local_depot3[28];
	.reg .b64 	%SP;
	.reg .b64 	%SPL;
	.reg .pred 	%p<19>;
	.reg .b32 	%r<92>;
	.reg .b32 	%f<68>;
	.reg .b64 	%rd<42>;
	.reg .b64 	%fd<5>;

	mov.u64 	%SPL, __local_depot3;
	ld.param.u64 	%rd13, [_Z19fp32_sincos_fpu_1_1Pf_param_0];
	add.u64 	%rd1, %SPL, 0;
	add.u64 	%rd2, %SPL, 0;
	mov.u32 	%r1, %tid.x;
	cvt.rn.f32.u32 	%f64, %r1;
	mov.f32 	%f65, 0f3F800000;
	mov.b32 	%r82, 0;
	mov.u64 	%rd26, __cudart_i2opi_f;
$L__BB3_1:
	mov.b32 	%r83, 0;
$L__BB3_2:
	mov.f32 	%f19, 0f40400000;
	// begin inline asm
	fma.rn.f32 %f64, %f65, %f19, %f64;
	// end inline asm
	mul.f32 	%f21, %f64, 0f3F22F983;
	cvt.rni.s32.f32 	%r91, %f21;
	cvt.rn.f32.s32 	%f22, %r91;
	fma.rn.f32 	%f23, %f22, 0fBFC90FDA, %f64;
	fma.rn.f32 	%f24, %f22, 0fB3A22168, %f23;
	fma.rn.f32 	%f67, %f22, 0fA7C234C5, %f24;
	abs.f32 	%f8, %f64;
	setp.ltu.f32 	%p1, %f8, 0f47CE4780;
	mov.u32 	%r87, %r91;
	mov.f32 	%f66, %f67;
	@%p1 bra 	$L__BB3_10;
	setp.neu.f32 	%p2, %f8, 0f7F800000;
	@%p2 bra 	$L__BB3_5;
	mov.f32 	%f27, 0f00000000;
	mul.rn.f32 	%f66, %f64, %f27;
	mov.b32 	%r87, 0;
	bra.uni 	$L__BB3_10;
$L__BB3_5:
	mov.b32 	%r5, %f64;
	shl.b32 	%r36, %r5, 8;
	or.b32  	%r6, %r36, -2147483648;
	mov.b64 	%rd40, 0;
	mov.b32 	%r84, 0;
	mov.u64 	%rd38, %rd26;
	mov.u64 	%rd39, %rd2;
$L__BB3_6:
	.pragma "nounroll";
	ld.global.nc.u32 	%r37, [%rd38];
	mad.wide.u32 	%rd18, %r37, %r6, %rd40;
	shr.u64 	%rd40, %rd18, 32;
	st.local.u32 	[%rd39], %rd18;
	add.s32 	%r84, %r84, 1;
	add.s64 	%rd39, %rd39, 4;
	add.s64 	%rd38, %rd38, 4;
	setp.ne.s32 	%p3, %r84, 6;
	@%p3 bra 	$L__BB3_6;
	shr.u32 	%r38, %r5, 23;
	st.local.u32 	[%rd2+24], %rd40;
	and.b32  	%r9, %r38, 31;
	and.b32  	%r39, %r38, 224;
	add.s32 	%r40, %r39, -128;
	shr.u32 	%r41, %r40, 5;
	mul.wide.u32 	%rd19, %r41, 4;
	sub.s64 	%rd9, %rd2, %rd19;
	ld.local.u32 	%r85, [%rd9+24];
	ld.local.u32 	%r86, [%rd9+20];
	setp.eq.s32 	%p4, %r9, 0;
	@%p4 bra 	$L__BB3_9;
	shf.l.wrap.b32 	%r85, %r86, %r85, %r9;
	ld.local.u32 	%r42, [%rd9+16];
	shf.l.wrap.b32 	%r86, %r42, %r86, %r9;
$L__BB3_9:
	shr.u32 	%r43, %r85, 30;
	shf.l.wrap.b32 	%r44, %r86, %r85, 2;
	shl.b32 	%r45, %r86, 2;
	shr.u32 	%r46, %r44, 31;
	add.s32 	%r47, %r46, %r43;
	neg.s32 	%r48, %r47;
	setp.lt.s32 	%p5, %r5, 0;
	selp.b32 	%r87, %r48, %r47, %p5;
	xor.b32  	%r49, %r44, %r5;
	shr.s32 	%r50, %r44, 31;
	xor.b32  	%r51, %r50, %r44;
	xor.b32  	%r52, %r50, %r45;
	cvt.u64.u32 	%rd20, %r51;
	shl.b64 	%rd21, %rd20, 32;
	cvt.u64.u32 	%rd22, %r52;
	or.b64  	%rd23, %rd21, %rd22;
	cvt.rn.f64.s64 	%fd1, %rd23;
	mul.f64 	%fd2, %fd1, 0d3BF921FB54442D19;
	cvt.rn.f32.f64 	%f25, %fd2;
	neg.f32 	%f26, %f25;
	setp.lt.s32 	%p6, %r49, 0;
	selp.f32 	%f66, %f26, %f25, %p6;
$L__BB3_10:
	setp.ltu.f32 	%p7, %f8, 0f47CE4780;
	mul.rn.f32 	%f28, %f66, %f66;
	and.b32  	%r54, %r87, 1;
	setp.eq.b32 	%p8, %r54, 1;
	selp.f32 	%f29, 0f3F800000, %f66, %p8;
	fma.rn.f32 	%f30, %f28, %f29, 0f00000000;
	fma.rn.f32 	%f31, %f28, 0f37CBAC00, 0fBAB607ED;
	selp.f32 	%f32, %f31, 0fB94D4153, %p8;
	selp.f32 	%f33, 0f3D2AAABB, 0f3C0885E4, %p8;
	fma.rn.f32 	%f34, %f32, %f28, %f33;
	selp.f32 	%f35, 0fBEFFFFFF, 0fBE2AAAA8, %p8;
	fma.rn.f32 	%f36, %f34, %f28, %f35;
	fma.rn.f32 	%f37, %f36, %f30, %f29;
	and.b32  	%r55, %r87, 2;
	setp.eq.s32 	%p9, %r55, 0;
	mov.f32 	%f38, 0f00000000;
	sub.f32 	%f39, %f38, %f37;
	selp.f32 	%f65, %f37, %f39, %p9;
	@%p7 bra 	$L__BB3_18;
	setp.neu.f32 	%p10, %f8, 0f7F800000;
	@%p10 bra 	$L__BB3_13;
	mov.f32 	%f42, 0f00000000;
	mul.rn.f32 	%f67, %f64, %f42;
	mov.b32 	%r91, 0;
	bra.uni 	$L__BB3_18;
$L__BB3_13:
	mov.b32 	%r18, %f64;
	shl.b32 	%r57, %r18, 8;
	or.b32  	%r19, %r57, -2147483648;
	mov.b64 	%rd41, 0;
	mov.b32 	%r88, 0;
$L__BB3_14:
	.pragma "nounroll";
	mul.wide.u32 	%rd25, %r88, 4;
	add.s64 	%rd27, %rd26, %rd25;
	ld.global.nc.u32 	%r58, [%rd27];
	mad.wide.u32 	%rd28, %r58, %r19, %rd41;
	shr.u64 	%rd41, %rd28, 32;
	add.s64 	%rd29, %rd1, %rd25;
	st.local.u32 	[%rd29], %rd28;
	add.s32 	%r88, %r88, 1;
	setp.ne.s32 	%p11, %r88, 6;
	@%p11 bra 	$L__BB3_14;
	shr.u32 	%r59, %r18, 23;
	st.local.u32 	[%rd1+24], %rd41;
	and.b32  	%r22, %r59, 31;
	and.b32  	%r60, %r59, 224;
	add.s32 	%r61, %r60, -128;
	shr.u32 	%r62, %r61, 5;
	mul.wide.u32 	%rd30, %r62, 4;
	sub.s64 	%rd12, %rd1, %rd30;
	ld.local.u32 	%r89, [%rd12+24];
	ld.local.u32 	%r90, [%rd12+20];
	setp.eq.s32 	%p12, %r22, 0;
	@%p12 bra 	$L__BB3_17;
	shf.l.wrap.b32 	%r89, %r90, %r89, %r22;
	ld.local.u32 	%r63, [%rd12+16];
	shf.l.wrap.b32 	%r90, %r63, %r90, %r22;
$L__BB3_17:
	shr.u32 	%r64, %r89, 30;
	shf.l.wrap.b32 	%r65, %r90, %r89, 2;
	shl.b32 	%r66, %r90, 2;
	shr.u32 	%r67, %r65, 31;
	add.s32 	%r68, %r67, %r64;
	neg.s32 	%r69, %r68;
	setp.lt.s32 	%p13, %r18, 0;
	selp.b32 	%r91, %r69, %r68, %p13;
	xor.b32  	%r70, %r65, %r18;
	shr.s32 	%r71, %r65, 31;
	xor.b32  	%r72, %r71, %r65;
	xor.b32  	%r73, %r71, %r66;
	cvt.u64.u32 	%rd31, %r72;
	shl.b64 	%rd32, %rd31, 32;
	cvt.u64.u32 	%rd33, %r73;
	or.b64  	%rd34, %rd32, %rd33;
	cvt.rn.f64.s64 	%fd3, %rd34;
	mul.f64 	%fd4, %fd3, 0d3BF921FB54442D19;
	cvt.rn.f32.f64 	%f40, %fd4;
	neg.f32 	%f41, %f40;
	setp.lt.s32 	%p14, %r70, 0;
	selp.f32 	%f67, %f41, %f40, %p14;
$L__BB3_18:
	add.s32 	%r83, %r83, 1;
	setp.ne.s32 	%p15, %r83, 8192;
	@%p15 bra 	$L__BB3_2;
	add.s32 	%r82, %r82, 1;
	setp.ne.s32 	%p16, %r82, 512;
	@%p16 bra 	$L__BB3_1;
	add.s32 	%r75, %r91, 1;
	mul.rn.f32 	%f43, %f67, %f67;
	and.b32  	%r76, %r91, 1;
	setp.eq.b32 	%p17, %r76, 1;
	selp.f32 	%f44, %f67, 0f3F800000, %p17;
	fma.rn.f32 	%f45, %f43, %f44, 0f00000000;
	fma.rn.f32 	%f46, %f43, 0f37CBAC00, 0fBAB607ED;
	selp.f32 	%f47, 0fB94D4153, %f46, %p17;
	selp.f32 	%f48, 0f3C0885E4, 0f3D2AAABB, %p17;
	fma.rn.f32 	%f49, %f47, %f43, %f48;
	selp.f32 	%f50, 0fBE2AAAA8, 0fBEFFFFFF, %p17;
	fma.rn.f32 	%f51, %f49, %f43, %f50;
	fma.rn.f32 	%f52, %f51, %f45, %f44;
	and.b32  	%r77, %r75, 2;
	setp.eq.s32 	%p18, %r77, 0;
	mov.f32 	%f53, 0f00000000;
	sub.f32 	%f54, %f53, %f52;
	selp.f32 	%f55, %f52, %f54, %p18;
	add.s32 	%r78, %r1, 1;
	cvt.rn.f32.u32 	%f56, %r78;
	cvta.to.global.u64 	%rd35, %rd13;
	add.f32 	%f57, %f64, %f56;
	add.f32 	%f58, %f65, %f57;
	add.f32 	%f59, %f55, %f58;
	add.f32 	%f60, %f59, 0f40400000;
	add.f32 	%f61, %f60, 0f40800000;
	mov.u32 	%r79, %ctaid.x;
	mov.u32 	%r80, %ntid.x;
	mad.lo.s32 	%r81, %r79, %r80, %r1;
	mul.wide.u32 	%rd36, %r81, 4;
	add.s64 	%rd37, %rd35, %rd36;
	st.global.f32 	[%rd37], %f61;
	ret;

}
	// .globl	_Z19fp32_sincos_fpu_2_1Pf
.visible .entry _Z19fp32_sincos_fpu_2_1Pf(
	.param .u64 .ptr .align 1 _Z19fp32_sincos_fpu_2_1Pf_param_0
)
{
	.local .align 4 .b8 	__local_depot4[28];
	.reg .b64 	%SP;
	.reg .b64 	%SPL;
	.reg .pred 	%p<19>;
	.reg .b32 	%r<92>;
	.reg .b32 	%f<72>;
	.reg .b64 	%rd<42>;
	.reg .b64 	%fd<5>;

	mov.u64 	%SPL, __local_depot4;
	ld.param.u64 	%rd13, [_Z19fp32_sincos_fpu_2_1Pf_param_0];
	add.u64 	%rd1, %SPL, 0;
	add.u64 	%rd2, %SPL, 0;
	mov.u32 	%r1, %tid.x;
	cvt.rn.f32.u32 	%f68, %r1;
	mov.f32 	%f69, 0f3F800000;
	mov.b32 	%r82, 0;
	mov.u64 	%rd26, __cudart_i2opi_f;
$L__BB4_1:
	mov.b32 	%r83, 0;
$L__BB4_2:
	mov.f32 	%f23, 0f40400000;
	// begin inline asm
	fma.rn.f32 %f17, %f69, %f23, %f68;
	// end inline asm
	// begin inline asm
	fma.rn.f32 %f68, %f69, %f23, %f17;
	// end inline asm
	mul.f32 	%f25, %f68, 0f3F22F983;
	cvt.rni.s32.f32 	%r91, %f25;
	cvt.rn.f32.s32 	%f26, %r91;
	fma.rn.f32 	%f27, %f26, 0fBFC90FDA, %f68;
	fma.rn.f32 	%f28, %f26, 0fB3A22168, %f27;
	fma.rn.f32 	%f71, %f26, 0fA7C234C5, %f28;
	abs.f32 	%f8, %f68;
	setp.ltu.f32 	%p1, %f8, 0f47CE4780;
	mov.u32 	%r87, %r91;
	mov.f32 	%f70, %f71;
	@%p1 bra 	$L__BB4_10;
	setp.neu.f32 	%p2, %f8, 0f7F800000;
	@%p2 bra 	$L__BB4_5;
	mov.f32 	%f31, 0f00000000;
	mul.rn.f32 	%f70, %f68, %f31;
	mov.b32 	%r87, 0;
	bra.uni 	$L__BB4_10;
$L__BB4_5:
	mov.b32 	%r5, %f68;
	shl.b32 	%r36, %r5, 8;
	or.b32  	%r6, %r36, -2147483648;
	mov.b64 	%rd40, 0;
	mov.b32 	%r84, 0;
	mov.u64 	%rd38, %rd26;
	mov.u64 	%rd39, %rd2;
$L__BB4_6:
	.pragma "nounroll";
	ld.global.nc.u32 	%r37, [%rd38];
	mad.wide.u32 	%rd18, %r37, %r6, %rd40;
	shr.u64 	%rd40, %rd18, 32;
	st.local.u32 	[%rd39], %rd18;
	add.s32 	%r84, %r84, 1;
	add.s64 	%rd39, %rd39, 4;
	add.s64 	%rd38, %rd38, 4;
	setp.ne.s32 	%p3, %r84, 6;
	@%p3 bra 	$L__BB4_6;
	shr.u32 	%r38, %r5, 23;
	st.local.u32 	[%rd2+24], %rd40;
	and.b32  	%r9, %r38, 31;
	and.b32  	%r39, %r38, 224;
	add.s32 	%r40, %r39, -128;
	shr.u32 	%r41, %r40, 5;
	mul.wide.u32 	%rd19, %r41, 4;
	sub.s64 	%rd9, %rd2, %rd19;
	ld.local.u32 	%r85, [%rd9+24];
	ld.local.u32 	%r86, [%rd9+20];
	setp.eq.s32 	%p4, %r9, 0;
	@%p4 bra 	$L__BB4_9;
	shf.l.wrap.b32 	%r85, %r86, %r85, %r9;
	ld.local.u32 	%r42, [%rd9+16];
	shf.l.wrap.b32 	%r86, %r42, %r86, %r9;
$L__BB4_9:
	shr.u32 	%r43, %r85, 30;
	shf.l.wrap.b32 	%r44, %r86, %r85, 2;
	shl.b32 	%r45, %r86, 2;
	shr.u32 	%r46, %r44, 31;
	add.s32 	%r47, %r46, %r43;
	neg.s32 	%r48, %r47;
	setp.lt.s32 	%p5, %r5, 0;
	selp.b32 	%r87, %r48, %r47, %p5;
	xor.b32  	%r49, %r44, %r5;
	shr.s32 	%r50, %r44, 31;
	xor.b32  	%r51, %r50, %r44;
	xor.b32  	%r52, %r50, %r45;
	cvt.u64.u32 	%rd20, %r51;
	shl.b64 	%rd21, %rd20, 32;
	cvt.u64.u32 	%rd22, %r52;
	or.b64  	%rd23, %rd21, %rd22;
	cvt.rn.f64.s64 	%fd1, %rd23;
	mul.f64 	%fd2, %fd1, 0d3BF921FB54442D19;
	cvt.rn.f32.f64 	%f29, %fd2;
	neg.f32 	%f30, %f29;
	setp.lt.s32 	%p6, %r49, 0;
	selp.f32 	%f70, %f30, %f29, %p6;
$L__BB4_10:
	setp.ltu.f32 	%p7, %f8, 0f47CE4780;
	mul.rn.f32 	%f32, %f70, %f70;
	and.b32  	%r54, %r87, 1;
	setp.eq.b32 	%p8, %r54, 1;
	selp.f32 	%f33, 0f3F800000, %f70, %p8;
	fma.rn.f32 	%f34, %f32, %f33, 0f00000000;
	fma.rn.f32 	%f35, %f32, 0f37CBAC00, 0fBAB607ED;
	selp.f32 	%f36, %f35, 0fB94D4153, %p8;
	selp.f32 	%f37, 0f3D2AAABB, 0f3C0885E4, %p8;
	fma.rn.f32 	%f38, %f36, %f32, %f37;
	selp.f32 	%f39, 0fBEFFFFFF, 0fBE2AAAA8, %p8;
	fma.rn.f32 	%f40, %f38, %f32, %f39;
	fma.rn.f32 	%f41, %f40, %f34, %f33;
	and.b32  	%r55, %r87, 2;
	setp.eq.s32 	%p9, %r55, 0;
	mov.f32 	%f42, 0f00000000;
	sub.f32 	%f43, %f42, %f41;
	selp.f32 	%f69, %f41, %f43, %p9;
	@%p7 bra 	$L__BB4_18;
	setp.neu.f32 	%p10, %f8, 0f7F800000;
	@%p10 bra 	$L__BB4_13;
	mov.f32 	%f46, 0f00000000;
	mul.rn.f32 	%f71, %f68, %f46;
	mov.b32 	%r91, 0;
	bra.uni 	$L__BB4_18;
$L__BB4_13:
	mov.b32 	%r18, %f68;
	shl.b32 	%r57, %r18, 8;
	or.b32  	%r19, %r57, -2147483648;
	mov.b64 	%rd41, 0;
	mov.b32 	%r88, 0;
$L__BB4_14:
	.pragma "nounroll";
	mul.wide.u32 	%rd25, %r88, 4;
	add.s64 	%rd27, %rd26, %rd25;
	ld.global.nc.u32 	%r58, [%rd27];
	mad.wide.u32 	%rd28, %r58, %r19, %rd41;
	shr.u64 	%rd41, %rd28, 32;
	add.s64 	%rd29, %rd1, %rd25;
	st.local.u32 	[%rd29], %rd28;
	add.s32 	%r88, %r88, 1;
	setp.ne.s32 	%p11, %r88, 6;
	@%p11 bra 	$L__BB4_14;
	shr.u32 	%r59, %r18, 23;
	st.local.u32 	[%rd1+24], %rd41;
	and.b32  	%r22, %r59, 31;
	and.b32  	%r60, %r59, 224;
	add.s32 	%r61, %r60, -128;
	shr.u32 	%r62, %r61, 5;
	mul.wide.u32 	%rd30, %r62, 4;
	sub.s64 	%rd12, %rd1, %rd30;
	ld.local.u32 	%r89, [%rd12+24];
	ld.local.u32 	%r90, [%rd12+20];
	setp.eq.s32 	%p12, %r22, 0;
	@%p12 bra 	$L__BB4_17;
	shf.l.wrap.b32 	%r89, %r90, %r89, %r22;
	ld.local.u32 	%r63, [%rd12+16];
	shf.l.wrap.b32 	%r90, %r63, %r90, %r22;
$L__BB4_17:
	shr.u32 	%r64, %r89, 30;
	shf.l.wrap.b32 	%r65, %r90, %r89, 2;
	shl.b32 	%r66, %r90, 2;
	shr.u32 	%r67, %r65, 31;
	add.s32 	%r68, %r67, %r64;
	neg.s32 	%r69, %r68;
	setp.lt.s32 	%p13, %r18, 0;
	selp.b32 	%r91, %r69, %r68, %p13;
	xor.b32  	%r70, %r65, %r18;
	shr.s32 	%r71, %r65, 31;
	xor.b32  	%r72, %r71, %r65;
	xor.b32  	%r73, %r71, %r66;
	cvt.u64.u32 	%rd31, %r72;
	shl.b64 	%rd32, %rd31, 32;
	cvt.u64.u32 	%rd33, %r73;
	or.b64  	%rd34, %rd32, %rd33;
	cvt.rn.f64.s64 	%fd3, %rd34;
	mul.f64 	%fd4, %fd3, 0d3BF921FB54442D19;
	cvt.rn.f32.f64 	%f44, %fd4;
	neg.f32 	%f45, %f44;
	setp.lt.s32 	%p14, %r70, 0;
	selp.f32 	%f71, %f45, %f44, %p14;
$L__BB4_18:
	add.s32 	%r83, %r83, 1;
	setp.ne.s32 	%p15, %r83, 4096;
	@%p15 bra 	$L__BB4_2;
	add.s32 	%r82, %r82, 1;
	setp.ne.s32 	%p16, %r82, 512;
	@%p16 bra 	$L__BB4_1;
	add.s32 	%r75, %r91, 1;
	mul.rn.f32 	%f47, %f71, %f71;
	and.b32  	%r76, %r91, 1;
	setp.eq.b32 	%p17, %r76, 1;
	selp.f32 	%f48, %f71, 0f3F800000, %p17;
	fma.rn.f32 	%f49, %f47, %f48, 0f00000000;
	fma.rn.f32 	%f50, %f47, 0f37CBAC00, 0fBAB607ED;
	selp.f32 	%f51, 0fB94D4153, %f50, %p17;
	selp.f32 	%f52, 0f3C0885E4, 0f3D2AAABB, %p17;
	fma.rn.f32 	%f53, %f51, %f47, %f52;
	selp.f32 	%f54, 0fBE2AAAA8, 0fBEFFFFFF, %p17;
	fma.rn.f32 	%f55, %f53, %f47, %f54;
	fma.rn.f32 	%f56, %f55, %f49, %f48;
	and.b32  	%r77, %r75, 2;
	setp.eq.s32 	%p18, %r77, 0;
	mov.f32 	%f57, 0f00000000;
	sub.f32 	%f58, %f57, %f56;
	selp.f32 	%f59, %f56, %f58, %p18;
	add.s32 	%r78, %r1, 1;
	cvt.rn.f32.u32 	%f60, %r78;
	cvta.to.global.u64 	%rd35, %rd13;
	add.f32 	%f61, %f68, %f60;
	add.f32 	%f62, %f69, %f61;
	add.f32 	%f63, %f59, %f62;
	add.f32 	%f64, %f63, 0f40400000;
	add.f32 	%f65, %f64, 0f40800000;
	mov.u32 	%r79, %ctaid.x;
	mov.u32 	%r80, %ntid.x;
	mad.lo.s32 	%r81, %r79, %r80, %r1;
	mul.wide.u32 	%rd36, %r81, 4;
	add.s64 	%rd37, %rd35, %rd36;
	st.global.f32 	[%rd37], %f65;
	ret;

}
	// .globl	_Z19fp32_sincos_fpu_4_1Pf
.visible .entry _Z19fp32_sincos_fpu_4_1Pf(
	.param .u64 .ptr .align 1 _Z19fp32_sincos_fpu_4_1Pf_param_0
)
{
	.local .align 4 .b8 	__local_depot5[28];
	.reg .b64 	%SP;
	.reg .b64 	%SPL;
	.reg .pred 	%p<19>;
	.reg .b32 	%r<92>;
	.reg .b32 	%f<80>;
	.reg .b64 	%rd<42>;
	.reg .b64 	%fd<5>;

	mov.u64 	%SPL, __local_depot5;
	ld.param.u64 	%rd13, [_Z19fp32_sincos_fpu_4_1Pf_param_0];
	add.u64 	%rd1, %SPL, 0;
	add.u64 	%rd2, %SPL, 0;
	mov.u32 	%r1, %tid.x;
	cvt.rn.f32.u32 	%f76, %r1;
	mov.f32 	%f77, 0f3F800000;
	mov.b32 	%r82, 0;
	mov.u64 	%rd26, __cudart_i2opi_f;
$L__BB5_1:
	mov.b32 	%r83, 0;
$L__BB5_2:
	mov.f32 	%f31, 0f40400000;
	// begin inline asm
	fma.rn.f32 %f17, %f77, %f31, %f76;
	// end inline asm
	// begin inline asm
	fma.rn.f32 %f21, %f77, %f31, %f17;
	// end inline asm
	// begin inline asm
	fma.rn.f32 %f25, %f77, %f31, %f21;
	// end inline asm
	// begin inline asm
	fma.rn.f32 %f76, %f77, %f31, %f25;
	// end inline asm
	mul.f32 	%f33, %f76, 0f3F22F983;
	cvt.rni.s32.f32 	%r91, %f33;
	cvt.rn.f32.s32 	%f34, %r91;
	fma.rn.f32 	%f35, %f34, 0fBFC90FDA, %f76;
	fma.rn.f32 	%f36, %f34, 0fB3A22168, %f35;
	fma.rn.f32 	%f79, %f34, 0fA7C234C5, %f36;
	abs.f32 	%f8, %f76;
	setp.ltu.f32 	%p1, %f8, 0f47CE4780;
	mov.u32 	%r87, %r91;
	mov.f32 	%f78, %f79;
	@%p1 bra 	$L__BB5_10;
	setp.neu.f32 	%p2, %f8, 0f7F800000;
	@%p2 bra 	$L__BB5_5;
	mov.f32 	%f39, 0f00000000;
	mul.rn.f32 	%f78, %f76, %f39;
	mov.b32 	%r87, 0;
	bra.uni 	$L__BB5_10;
$L__BB5_5:
	mov.b32 	%r5, %f76;
	shl.b32 	%r36, %r5, 8;
	or.b32  	%r6, %r36, -2147483648;
	mov.b64 	%rd40, 0;
	mov.b32 	%r84, 0;
	mov.u64 	%rd38, %rd26;
	mov.u64 	%rd39, %rd2;
$L__BB5_6:
	.pragma "nounroll";
	ld.global.nc.u32 	%r37, [%rd38];
	mad.wide.u32 	%rd18, %r37, %r6, %rd40;
	shr.u64 	%rd40, %rd18, 32;
	st.local.u32 	[%rd39], %rd18;
	add.s32 	%r84, %r84, 1;
	add.s64 	%rd39, %rd39, 4;
	add.s64 	%rd38, %rd38, 4;
	setp.ne.s32 	%p3, %r84, 6;
	@%p3 bra 	$L__BB5_6;
	shr.u32 	%r38, %r5, 23;
	st.local.u32 	[%rd2+24], %rd40;
	and.b32  	%r9, %r38, 31;
	and.b32  	%r39, %r38, 224;
	add.s32 	%r40, %r39, -128;
	shr.u32 	%r41, %r40, 5;
	mul.wide.u32 	%rd19, %r41, 4;
	sub.s64 	%rd9, %rd2, %rd19;
	ld.local.u32 	%r85, [%rd9+24];
	ld.local.u32 	%r86, [%rd9+20];
	setp.eq.s32 	%p4, %r9, 0;
	@%p4 bra 	$L__BB5_9;
	shf.l.wrap.b32 	%r85, %r86, %r85, %r9;
	ld.local.u32 	%r42, [%rd9+16];
	shf.l.wrap.b32 	%r86, %r42, %r86, %r9;
$L__BB5_9:
	shr.u32 	%r43, %r85, 30;
	shf.l.wrap.b32 	%r44, %r86, %r85, 2;
	shl.b32 	%r45, %r86, 2;
	shr.u32 	%r46, %r44, 31;
	add.s32 	%r47, %r46, %r43;
	neg.s32 	%r48, %r47;
	setp.lt.s32 	%p5, %r5, 0;
	selp.b32 	%r87, %r48, %r47, %p5;
	xor.b32  	%r49, %r44, %r5;
	shr.s32 	%r50, %r44, 31;
	xor.b32  	%r51, %r50, %r44;
	xor.b32  	%r52, %r50, %r45;
	cvt.u64.u32 	%rd20, %r51;
	shl.b64 	%rd21, %rd20, 32;
	cvt.u64.u32 	%rd22, %r52;
	or.b64  	%rd23, %rd21, %rd22;
	cvt.rn.f64.s64 	%fd1, %rd23;
	mul.f64 	%fd2, %fd1, 0d3BF921FB54442D19;
	cvt.rn.f32.f64 	%f37, %fd2;
	neg.f32 	%f38, %f37;
	setp.lt.s32 	%p6, %r49, 0;
	selp.f32 	%f78, %f38, %f37, %p6;
$L__BB5_10:
	setp.ltu.f32 	%p7, %f8, 0f47CE4780;
	mul.rn.f32 	%f40, %f78, %f78;
	and.b32  	%r54, %r87, 1;
	setp.eq.b32 	%p8, %r54, 1;
	selp.f32 	%f41, 0f3F800000, %f78, %p8;
	fma.rn.f32 	%f42, %f40, %f41, 0f00000000;
	fma.rn.f32 	%f43, %f40, 0f37CBAC00, 0fBAB607ED;
	selp.f32 	%f44, %f43, 0fB94D4153, %p8;
	selp.f32 	%f45, 0f3D2AAABB, 0f3C0885E4, %p8;
	fma.rn.f32 	%f46, %f44, %f40, %f45;
	selp.f32 	%f47, 0fBEFFFFFF, 0fBE2AAAA8, %p8;
	fma.rn.f32 	%f48, %f46, %f40, %f47;
	fma.rn.f32 	%f49, %f48, %f42, %f41;
	and.b32  	%r55, %r87, 2;
	setp.eq.s32 	%p9, %r55, 0;
	mov.f32 	%f50, 0f00000000;
	sub.f32 	%f51, %f50, %f49;
	selp.f32 	%f77, %f49, %f51, %p9;
	@%p7 bra 	$L__BB5_18;
	setp.neu.f32 	%p10, %f8, 0f7F800000;
	@%p10 bra 	$L__BB5_13;
	mov.f32 	%f54, 0f00000000;
	mul.rn.f32 	%f79, %f76, %f54;
	mov.b32 	%r91, 0;
	bra.uni 	$L__BB5_18;
$L__BB5_13:
	mov.b32 	%r18, %f76;
	shl.b32 	%r57, %r18, 8;
	or.b32  	%r19, %r57, -2147483648;
	mov.b64 	%rd41, 0;
	mov.b32 	%r88, 0;
$L__BB5_14:
	.pragma "nounroll";
	mul.wide.u32 	%rd25, %r88, 4;
	add.s64 	%rd27, %rd26, %rd25;
	ld.global.nc.u32 	%r58, [%rd27];
	mad.wide.u32 	%rd28, %r58, %r19, %rd41;
	shr.u64 	%rd41, %rd28, 32;
	add.s64 	%rd29, %rd1, %rd25;
	st.local.u32 	[%rd29], %rd28;
	add.s32 	%r88, %r88, 1;
	setp.ne.s32 	%p11, %r88, 6;
	@%p11 bra 	$L__BB5_14;
	shr.u32 	%r59, %r18, 23;
	st.local.u32 	[%rd1+24], %rd41;
	and.b32  	%r22, %r59, 31;
	and.b32  	%r60, %r59, 224;
	add.s32 	%r61, %r60, -128;
	shr.u32 	%r62, %r61, 5;
	mul.wide.u32 	%rd30, %r62, 4;
	sub.s64 	%rd12, %rd1, %rd30;
	ld.local.u32 	%r89, [%rd12+24];
	ld.local.u32 	%r90, [%rd12+20];
	setp.eq.s32 	%p12, %r22, 0;
	@%p12 bra 	$L__BB5_17;
	shf.l.wrap.b32 	%r89, %r90, %r89, %r22;
	ld.local.u32 	%r63, [%rd12+16];
	shf.l.wrap.b32 	%r90, %r63, %r90, %r22;
$L__BB5_17:
	shr.u32 	%r64, %r89, 30;
	shf.l.wrap.b32 	%r65, %r90, %r89, 2;
	shl.b32 	%r66, %r90, 2;
	shr.u32 	%r67, %r65, 31;
	add.s32 	%r68, %r67, %r64;
	neg.s32 	%r69, %r68;
	setp.lt.s32 	%p13, %r18, 0;
	selp.b32 	%r91, %r69, %r68, %p13;
	xor.b32  	%r70, %r65, %r18;
	shr.s32 	%r71, %r65, 31;
	xor.b32  	%r72, %r71, %r65;
	xor.b32  	%r73, %r71, %r66;
	cvt.u64.u32 	%rd31, %r72;
	shl.b64 	%rd32, %rd31, 32;
	cvt.u64.u32 	%rd33, %r73;
	or.b64  	%rd34, %rd32, %rd33;
	cvt.rn.f64.s64 	%fd3, %rd34;
	mul.f64 	%fd4, %fd3, 0d3BF921FB54442D19;
	cvt.rn.f32.f64 	%f52, %fd4;
	neg.f32 	%f53, %f52;
	setp.lt.s32 	%p14, %r70, 0;
	selp.f32 	%f79, %f53, %f52, %p14;
$L__BB5_18:
	add.s32 	%r83, %r83, 1;
	setp.ne.s32 	%p15, %r83, 2048;
	@%p15 bra 	$L__BB5_2;
	add.s32 	%r82, %r82, 1;
	setp.ne.s32 	%p16, %r82, 512;
	@%p16 bra 	$L__BB5_1;
	add.s32 	%r75, %r91, 1;
	mul.rn.f32 	%f55, %f79, %f79;
	and.b32  	%r76, %r91, 1;
	setp.eq.b32 	%p17, %r76, 1;
	selp.f32 	%f56, %f79, 0f3F800000, %p17;
	fma.rn.f32 	%f57, %f55, %f56, 0f00000000;
	fma.rn.f32 	%f58, %f55, 0f37CBAC00, 0fBAB607ED;
	selp.f32 	%f59, 0fB94D4153, %f58, %p17;
	selp.f32 	%f60, 0f3C0885E4, 0f3D2AAABB, %p17;
	fma.rn.f32 	%f61, %f59, %f55, %f60;
	selp.f32 	%f62, 0fBE2AAAA8, 0fBEFFFFFF, %p17;
	fma.rn.f32 	%f63, %f61, %f55, %f62;
	fma.rn.f32 	%f64, %f63, %f57, %f56;
	and.b32  	%r77, %r75, 2;
	setp.eq.s32 	%p18, %r77, 0;
	mov.f32 	%f65, 0f00000000;
	sub.f32 	%f66, %f65, %f64;
	selp.f32 	%f67, %f64, %f66, %p18;
	add.s32 	%r78, %r1, 1;
	cvt.rn.f32.u32 	%f68, %r78;
	cvta.to.global.u64 	%rd35, %rd13;
	add.f32 	%f69, %f76, %f68;
	add.f32 	%f70, %f77, %f69;
	add.f32 	%f71, %f67, %f70;
	add.f32 	%f72, %f71, 0f40400000;
	add.f32 	%f73, %f72, 0f40800000;
	mov.u32 	%r79, %ctaid.x;
	mov.u32 	%r80, %ntid.x;
	mad.lo.s32 	%r81, %r79, %r80, %r1;
	mul.wide.u32 	%rd36, %r81, 4;
	add.s64 	%rd37, %rd35, %rd36;
	st.global.f32 	[%rd37], %f73;
	ret;

}
	// .globl	_Z19fp32_sincos_fpu_8_1Pf
.visible .entry _Z19fp32_sincos_fpu_8_1Pf(
	.param .u64 .ptr .align 1 _Z19fp32_sincos_fpu_8_1Pf_param_0
)
{
	.local .align 4 .b8 	__local_depot6[28];
	.reg .b64 	%SP;
	.reg .b64 	%SPL;
	.reg .pred 	%p<19>;
	.reg .b32 	%r<92>;
	.reg .b32 	%f<96>;
	.reg .b64 	%rd<42>;
	.reg .b64 	%fd<5>;

	mov.u64 	%SPL, __local_depot6;
	ld.param.u64 	%rd13, [_Z19fp32_sincos_fpu_8_1Pf_param_0];
	add.u64 	%rd1, %SPL, 0;
	add.u64 	%rd2, %SPL, 0;
	mov.u32 	%r1, %tid.x;
	cvt.rn.f32.u32 	%f92, %r1;
	mov.f32 	%f93, 0f3F800000;
	mov.b32 	%r82, 0;
	mov.u64 	%rd26, __cudart_i2opi_f;
$L__BB6_1:
	mov.b32 	%r83, 0;
$L__BB6_2:
	mov.f32 	%f47, 0f40400000;
	// begin inline asm
	fma.rn.f32 %f17, %f93, %f47, %f92;
	// end inline asm
	// begin inline asm
	fma.rn.f32 %f21, %f93, %f47, %f17;
	// end inline asm
	// begin inline asm
	fma.rn.f32 %f25, %f93, %f47, %f21;
	// end inline asm
	// begin inline asm
	fma.rn.f32 %f29, %f93, %f47, %f25;
	// end inline asm
	// begin inline asm
	fma.rn.f32 %f33, %f93, %f47, %f29;
	// end inline asm
	// begin inline asm
	fma.rn.f32 %f37, %f93, %f47, %f33;
	// end inline asm
	// begin inline asm
	fma.rn.f32 %f41, %f93, %f47, %f37;
	// end inline asm
	// begin inline asm
	fma.rn.f32 %f92, %f93, %f47, %f41;
	// end inline asm
	mul.f32 	%f49, %f92, 0f3F22F983;
	cvt.rni.s32.f32 	%r91, %f49;
	cvt.rn.f32.s32 	%f50, %r91;
	fma.rn.f32 	%f51, %f50, 0fBFC90FDA, %f92;
	fma.rn.f32 	%f52, %f50, 0fB3A22168, %f51;
	fma.rn.f32 	%f95, %f50, 0fA7C234C5, %f52;
	abs.f32 	%f8, %f92;
	setp.ltu.f32 	%p1, %f8, 0f47CE4780;
	mov.u32 	%r87, %r91;
	mov.f32 	%f94, %f95;
	@%p1 bra 	$L__BB6_10;
	setp.neu.f32 	%p2, %f8, 0f7F800000;
	@%p2 bra 	$L__BB6_5;
	mov.f32 	%f55, 0f00000000;
	mul.rn.f32 	%f94, %f92, %f55;
	mov.b32 	%r87, 0;
	bra.uni 	$L__BB6_10;
$L__BB6_5:
	mov.b32 	%r5, %f92;
	shl.b32 	%r36, %r5, 8;
	or.b32  	%r6, %r36, -2147483648;
	mov.b64 	%rd40, 0;
	mov.b32 	%r84, 0;
	mov.u64 	%rd38, %rd26;
	mov.u64 	%rd39, %rd2;
$L__BB6_6:
	.pragma "nounroll";
	ld.global.nc.u32 	%r37, [%rd38];
	mad.wide.u32 	%rd18, %r37, %r6, %rd40;
	shr.u64 	%rd40, %rd18, 32;
	st.local.u32 	[%rd39], %rd18;
	add.s32 	%r84, %r84, 1;
	add.s64 	%rd39, %rd39, 4;
	add.s64 	%rd38, %rd38, 4;
	setp.ne.s32 	%p3, %r84, 6;
	@%p3 bra 	$L__BB6_6;
	shr.u32 	%r38, %r5, 23;
	st.local.u32 	[%rd2+24], %rd40;
	and.b32  	%r9, %r38, 31;
	and.b32  	%r39, %r38, 224;
	add.s32 	%r40, %r39, -128;
	shr.u32 	%r41, %r40, 5;
	mul.wide.u32 	%rd19, %r41, 4;
	sub.s64 	%rd9, %rd2, %rd19;
	ld.local.u32 	%r85, [%rd9+24];
	ld.local.u32 	%r86, [%rd9+20];
	setp.eq.s32 	%p4, %r9, 0;
	@%p4 bra 	$L__BB6_9;
	shf.l.wrap.b32 	%r85, %r86, %r85, %r9;
	ld.local.u32 	%r42, [%rd9+16];
	shf.l.wrap.b32 	%r86, %r42, %r86, %r9;
$L__BB6_9:
	shr.u32 	%r43, %r85, 30;
	shf.l.wrap.b32 	%r44, %r86, %r85, 2;
	shl.b32 	%r45, %r86, 2;
	shr.u32 	%r46, %r44, 31;
	add.s32 	%r47, %r46, %r43;
	neg.s32 	%r48, %r47;
	setp.lt.s32 	%p5, %r5, 0;
	selp.b32 	%r87, %r48, %r47, %p5;
	xor.b32  	%r49, %r44, %r5;
	shr.s32 	%r50, %r44, 31;
	xor.b32  	%r51, %r50, %r44;
	xor.b32  	%r52, %r50, %r45;
	cvt.u64.u32 	%rd20, %r51;
	shl.b64 	%rd21, %rd20, 32;
	cvt.u64.u32 	%rd22, %r52;
	or.b64  	%rd23, %rd21, %rd22;
	cvt.rn.f64.s64 	%fd1, %rd23;
	mul.f64 	%fd2, %fd1, 0d3BF921FB54442D19;
	cvt.rn.f32.f64 	%f53, %fd2;
	neg.f32 	%f54, %f53;
	setp.lt.s32 	%p6, %r49, 0;
	selp.f32 	%f94, %f54, %f53, %p6;
$L__BB6_10:
	setp.ltu.f32 	%p7, %f8, 0f47CE4780;
	mul.rn.f32 	%f56, %f94, %f94;
	and.b32  	%r54, %r87, 1;
	setp.eq.b32 	%p8, %r54, 1;
	selp.f32 	%f57, 0f3F800000, %f94, %p8;
	fma.rn.f32 	%f58, %f56, %f57, 0f00000000;
	fma.rn.f32 	%f59, %f56, 0f37CBAC00, 0fBAB607ED;
	selp.f32 	%f60, %f59, 0fB94D4153, %p8;
	selp.f32 	%f61, 0f3D2AAABB, 0f3C0885E4, %p8;
	fma.rn.f32 	%f62, %f60, %f56, %f61;
	selp.f32 	%f63, 0fBEFFFFFF, 0fBE2AAAA8, %p8;
	fma.rn.f32 	%f64, %f62, %f56, %f63;
	fma.rn.f32 	%f65, %f64, %f58, %f57;
	and.b32  	%r55, %r87, 2;
	setp.eq.s32 	%p9, %r55, 0;
	mov.f32 	%f66, 0f00000000;
	sub.f32 	%f67, %f66, %f65;
	selp.f32 	%f93, %f65, %f67, %p9;
	@%p7 bra 	$L__BB6_18;
	setp.neu.f32 	%p10, %f8, 0f7F800000;
	@%p10 bra 	$L__BB6_13;
	mov.f32 	%f70, 0f00000000;
	mul.rn.f32 	%f95, %f92, %f70;
	mov.b32 	%r91, 0;
	bra.uni 	$L__BB6_18;
$L__BB6_13:
	mov.b32 	%r18, %f92;
	shl.b32 	%r57, %r18, 8;
	or.b32  	%r19, %r57, -2147483648;
	mov.b64 	%rd41, 0;
	mov.b32 	%r88, 0;
$L__BB6_14:
	.pragma "nounroll";
	mul.wide.u32 	%rd25, %r88, 4;
	add.s64 	%rd27, %rd26, %rd25;
	ld.global.nc.u32 	%r58, [%rd27];
	mad.wide.u32 	%rd28, %r58, %r19, %rd41;
	shr.u64 	%rd41, %rd28, 32;
	add.s64 	%rd29, %rd1, %rd25;
	st.local.u32 	[%rd29], %rd28;
	add.s32 	%r88, %r88, 1;
	setp.ne.s32 	%p11, %r88, 6;
	@%p11 bra 	$L__BB6_14;
	shr.u32 	%r59, %r18, 23;
	st.local.u32 	[%rd1+24], %rd41;
	and.b32  	%r22, %r59, 31;
	and.b32  	%r60, %r59, 224;
	add.s32 	%r61, %r60, -128;
	shr.u32 	%r62, %r61, 5;
	mul.wide.u32 	%rd30, %r62, 4;
	sub.s64 	%rd12, %rd1, %rd30;
	ld.local.u32 	%r89, [%rd12+24];
	ld.local.u32 	%r90, [%rd12+20];
	setp.eq.s32 	%p12, %r22, 0;
	@%p12 bra 	$L__BB6_17;
	shf.l.wrap.b32 	%r89, %r90, %r89, %r22;
	ld.local.u32 	%r63, [%rd12+16];
	shf.l.wrap.b32 	%r90, %r63, %r90, %r22;
$L__BB6_17:
	shr.u32 	%r64, %r89, 30;
	shf.l.wrap.b32 	%r65, %r90, %r89, 2;
	shl.b32 	%r66, %r90, 2;
	shr.u32 	%r67, %r65, 31;
	add.s32 	%r68, %r67, %r64;
	neg.s32 	%r69, %r68;
	setp.lt.s32 	%p13, %r18, 0;
	selp.b32 	%r91, %r69, %r68, %p13;
	xor.b32  	%r70, %r65, %r18;
	shr.s32 	%r71, %r65, 31;
	xor.b32  	%r72, %r71, %r65;
	xor.b32  	%r73, %r71, %r66;
	cvt.u64.u32 	%rd31, %r72;
	shl.b64 	%rd32, %rd31, 32;
	cvt.u64.u32 	%rd33, %r73;
	or.b64  	%rd34, %rd32, %rd33;
	cvt.rn.f64.s64 	%fd3, %rd34;
	mul.f64 	%fd4, %fd3, 0d3BF921FB54442D19;
	cvt.rn.f32.f64 	%f68, %fd4;
	neg.f32 	%f69, %f68;
	setp.lt.s32 	%p14, %r70, 0;
	selp.f32 	%f95, %f69, %f68, %p14;
$L__BB6_18:
	add.s32 	%r83, %r83, 1;
	setp.ne.s32 	%p15, %r83, 1024;
	@%p15 bra 	$L__BB6_2;
	add.s32 	%r82, %r82, 1;
	setp.ne.s32 	%p16, %r82, 512;
	@%p16 bra 	$L__BB6_1;
	add.s32 	%r75, %r91, 1;
	mul.rn.f32 	%f71, %f95, %f95;
	and.b32  	%r76, %r91, 1;
	setp.eq.b32 	%p17, %r76, 1;
	selp.f32 	%f72, %f95, 0f3F800000, %p17;
	fma.rn.f32 	%f73, %f71, %f72, 0f00000000;
	fma.rn.f32 	%f74, %f71, 0f37CBAC00, 0fBAB607ED;
	selp.f32 	%f75, 0fB94D4153, %f74, %p17;
	selp.f32 	%f76, 0f3C0885E4, 0f3D2AAABB, %p17;
	fma.rn.f32 	%f77, %f75, %f71, %f76;
	selp.f32 	%f78, 0fBE2AAAA8, 0fBEFFFFFF, %p17;
	fma.rn.f32 	%f79, %f77, %f71, %f78;
	fma.rn.f32 	%f80, %f79, %f73, %f72;
	and.b32  	%r77, %r75, 2;
	setp.eq.s32 	%p18, %r77, 0;
	mov.f32 	%f81, 0f00000000;
	sub.f32 	%f82, %f81, %f80;
	selp.f32 	%f83, %f80, %f82, %p18;
	add.s32 	%r78, %r1, 1;
	cvt.rn.f32.u32 	%f84, %r78;
	cvta.to.global.u64 	%rd35, %rd13;
	add.f32 	%f85, %f92, %f84;
	add.f32 	%f86, %f93, %f85;
	add.f32 	%f87, %f83, %f86;
	add.f32 	%f88, %f87, 0f40400000;
	add.f32 	%f89, %f88, 0f40800000;
	mov.u32 	%r79, %ctaid.x;
	mov.u32 	%r80, %ntid.x;
	mad.lo.s32 	%r81, %r79, %r80, %r1;
	mul.wide.u32 	%rd36, %r81, 4;
	add.s64 	%rd37, %rd35, %rd36;
	st.global.f32 	[%rd37], %f89;
	ret;

}
	// .globl	_Z20fp32_sincos_fpu_16_1Pf
.visible .entry _Z20fp32_sincos_fpu_16_1Pf(
	.param .u64 .ptr .align 1 _Z20fp32_sincos_fpu_16_1Pf_param_0
)
{
	.local .align 4 .b8 	__local_depot7[28];
	.reg .b64 	%SP;
	.reg .b64 	%SPL;
	.reg .pred 	%p<19>;
	.reg .b32 	%r<92>;
	.reg .b32 	%f<128>;
	.reg .b64 	%rd<42>;
	.reg .b64 	%fd<5>;

	mov.u64 	%SPL, __local_depot7;
	ld.param.u64 	%rd13, [_Z20fp32_sincos_fpu_16_1Pf_param_0];
	add.u64 	%rd1, %SPL, 0;
	add.u64 	%rd2, %SPL, 0;
	mov.u32 	%r1, %tid.x;
	cvt.rn.f32.u32 	%f124, %r1;
	mov.f32 	%f125, 0f3F800000;
	mov.b32 	%r82, 0;
	mov.u64 	%rd26, __cudart_i2opi_f;
$L__BB7_1:
	mov.b32 	%r83, 0;
$L__BB7_2:
	mov.f32 	%f79, 0f40400000;
	// begin inline asm
	fma.rn.f32 %f17, %f125, %f79, %f124;
	// end inline asm
	// begin inline asm
	fma.rn.f32 %f21, %f125, %f79, %f17;
	// end inline asm
	// begin inline asm
	fma.rn.f32 %f25, %f125, %f79, %f21;
	// end inline asm
	// begin inline asm
	fma.rn.f32 %f29, %f125, %f79, %f25;
	// end inline asm
	// begin inline asm
	fma.rn.f32 %f33, %f125, %f79, %f29;
	// end inline asm
	// begin inline asm
	fma.rn.f32 %f37, %f125, %f79, %f33;
	// end inline asm
	// begin inline asm
	fma.rn.f32 %f41, %f125, %f79, %f37;
	// end inline asm
	// begin inline asm
	fma.rn.f32 %f45, %f125, %f79, %f41;
	// end inline asm
	// begin inline asm
	fma.rn.f32 %f49, %f125, %f79, %f45;
	// end inline asm
	// begin inline asm
	fma.rn.f32 %f53, %f125, %f79, %f49;
	// end inline asm
	// begin inline asm
	fma.rn.f32 %f57, %f125, %f79, %f53;
	// end inline asm
	// begin inline asm
	fma.rn.f32 %f61, %f125, %f79, %f57;
	// end inline asm
	// begin inline asm
	fma.rn.f32 %f65, %f125, %f79, %f61;
	// end inline asm
	// begin inline asm
	fma.rn.f32 %f69, %f125, %f79, %f65;
	// end inline asm
	// begin inline asm
	fma.rn.f32 %f73, %f125, %f79, %f69;
	// end inline asm
	// begin inline asm
	fma.rn.f32 %f124, %f125, %f79, %f73;
	// end inline asm
	mul.f32 	%f81, %f124, 0f3F22F983;
	cvt.rni.s32.f32 	%r91, %f81;
	cvt.rn.f32.s32 	%f82, %r91;
	fma.rn.f32 	%f83, %f82, 0fBFC90FDA, %f124;
	fma.rn.f32 	%f84, %f82, 0fB3A22168, %f83;
	fma.rn.f32 	%f127, %f82, 0fA7C234C5, %f84;
	abs.f32 	%f8, %f124;
	setp.ltu.f32 	%p1, %f8, 0f47CE4780;
	mov.u32 	%r87, %r91;
	mov.f32 	%f126, %f127;
	@%p1 bra 	$L__BB7_10;
	setp.neu.f32 	%p2, %f8, 0f7F800000;
	@%p2 bra 	$L__BB7_5;
	mov.f32 	%f87, 0f00000000;
	mul.rn.f32 	%f126, %f124, %f87;
	mov.b32 	%r87, 0;
	bra.uni 	$L__BB7_10;
$L__BB7_5:
	mov.b32 	%r5, %f124;
	shl.b32 	%r36, %r5, 8;
	or.b32  	%r6, %r36, -2147483648;
	mov.b64 	%rd40, 0;
	mov.b32 	%r84, 0;
	mov.u64 	%rd38, %rd26;
	mov.u64 	%rd39, %rd2;
$L__BB7_6:
	.pragma "nounroll";
	ld.global.nc.u32 	%r37, [%rd38];
	mad.wide.u32 	%rd18, %r37, %r6, %rd40;
	shr.u64 	%rd40, %rd18, 32;
	st.local.u32 	[%rd39], %rd18;
	add.s32 	%r84, %r84, 1;
	add.s64 	%rd39, %rd39, 4;
	add.s64 	%rd38, %rd38, 4;
	setp.ne.s32 	%p3, %r84, 6;
	@%p3 bra 	$L__BB7_6;
	shr.u32 	%r38, %r5, 23;
	st.local.u32 	[%rd2+24], %rd40;
	and.b32  	%r9, %r38, 31;
	and.b32  	%r39, %r38, 224;
	add.s32 	%r40, %r39, -128;
	shr.u32 	%r41, %r40, 5;
	mul.wide.u32 	%rd19, %r41, 4;
	sub.s64 	%rd9, %rd2, %rd19;
	ld.local.u32 	%r85, [%rd9+24];
	ld.local.u32 	%r86, [%rd9+20];
	setp.eq.s32 	%p4, %r9, 0;
	@%p4 bra 	$L__BB7_9;
	shf.l.wrap.b32 	%r85, %r86, %r85, %r9;
	ld.local.u32 	%r42, [%rd9+16];
	shf.l.wrap.b32 	%r86, %r42, %r86, %r9;
$L__BB7_9:
	shr.u32 	%r43, %r85, 30;
	shf.l.wrap.b32 	%r44, %r86, %r85, 2;
	shl.b32 	%r45, %r86, 2;
	shr.u32 	%r46, %r44, 31;
	add.s32 	%r47, %r46, %r43;
	neg.s32 	%r48, %r47;
	setp.lt.s32 	%p5, %r5, 0;
	selp.b32 	%r87, %r48, %r47, %p5;
	xor.b32  	%r49, %r44, %r5;
	shr.s32 	%r50, %r44, 31;
	xor.b32  	%r51, %r50, %r44;
	xor.b32  	%r52, %r50, %r45;
	cvt.u64.u32 	%rd20, %r51;
	shl.b64 	%rd21, %rd20, 32;
	cvt.u64.u32 	%rd22, %r52;
	or.b64  	%rd23, %rd21, %rd22;
	cvt.rn.f64.s64 	%fd1, %rd23;
	mul.f64 	%fd2, %fd1, 0d3BF921FB54442D19;
	cvt.rn.f32.f64 	%f85, %fd2;
	neg.f32 	%f86, %f85;
	setp.lt.s32 	%p6, %r49, 0;
	selp.f32 	%f126, %f86, %f85, %p6;
$L__BB7_10:
	setp.ltu.f32 	%p7, %f8, 0f47CE4780;
	mul.rn.f32 	%f88, %f126, %f126;
	and.b32  	%r54, %r87, 1;
	setp.eq.b32 	%p8, %r54, 1;
	selp.f32 	%f89, 0f3F800000, %f126, %p8;
	fma.rn.f32 	%f90, %f88, %f89, 0f00000000;
	fma.rn.f32 	%f91, %f88, 0f37CBAC00, 0fBAB607ED;
	selp.f32 	%f92, %f91, 0fB94D4153, %p8;
	selp.f32 	%f93, 0f3D2AAABB, 0f3C0885E4, %p8;
	fma.rn.f32 	%f94, %f92, %f88, %f93;
	selp.f32 	%f95, 0fBEFFFFFF, 0fBE2AAAA8, %p8;
	fma.rn.f32 	%f96, %f94, %f88, %f95;
	fma.rn.f32 	%f97, %f96, %f90, %f89;
	and.b32  	%r55, %r87, 2;
	setp.eq.s32 	%p9, %r55, 0;
	mov.f32 	%f98, 0f00000000;
	sub.f32 	%f99, %f98, %f97;
	selp.f32 	%f125, %f97, %f99, %p9;
	@%p7 bra 	$L__BB7_18;
	setp.neu.f32 	%p10, %f8, 0f7F800000;
	@%p10 bra 	$L__BB7_13;
	mov.f32 	%f102, 0f00000000;
	mul.rn.f32 	%f127, %f124, %f102;
	mov.b32 	%r91, 0;
	bra.uni 	$L__BB7_18;
$L__BB7_13:
	mov.b32 	%r18, %f124;
	shl.b32 	%r57, %r18, 8;
	or.b32  	%r19, %r57, -2147483648;
	mov.b64 	%rd41, 0;
	mov.b32 	%r88, 0;
$L__BB7_14:
	.pragma "nounroll";
	mul.wide.u32 	%rd25, %r88, 4;
	add.s64 	%rd27, %rd26, %rd25;
	ld.global.nc.u32 	%r58, [%rd27];
	mad.wide.u32 	%rd28, %r58, %r19, %rd41;
	shr.u64 	%rd41, %rd28, 32;
	add.s64 	%rd29, %rd1, %rd25;
	st.local.u32 	[%rd29], %rd28;
	add.s32 	%r88, %r88, 1;
	setp.ne.s32 	%p11, %r88, 6;
	@%p11 bra 	$L__BB7_14;
	shr.u32 	%r59, %r18, 23;
	st.local.u32 	[%rd1+24], %rd41;
	and.b32  	%r22, %r59, 31;
	and.b32  	%r60, %r59, 224;
	add.s32 	%r61, %r60, -128;
	shr.u32 	%r62, %r61, 5;
	mul.wide.u32 	%rd30, %r62, 4;
	sub.s64 	%rd12, %rd1, %rd30;
	ld.local.u32 	%r89, [%rd12+24];
	ld.local.u32 	%r90, [%rd12+20];
	setp.eq.s32 	%p12, %r22, 0;
	@%p12 bra 	$L__BB7_17;
	shf.l.wrap.b32 	%r89, %r90, %r89, %r22;
	ld.local.u32 	%r63, [%rd12+16];
	shf.l.wrap.b32 	%r90, %r63, %r90, %r22;
$L__BB7_17:
	shr.u32 	%r64, %r89, 30;
	shf.l.wrap.b32 	%r65, %r90, %r89, 2;
	shl.b32 	%r66, %r90, 2;
	shr.u32 	%r67, %r65, 31;
	add.s32 	%r68, %r67, %r64;
	neg.s32 	%r69, %r68;
	setp.lt.s32 	%p13, %r18, 0;
	selp.b32 	%r91, %r69, %r68, %p13;
	xor.b32  	%r70, %r65, %r18;
	shr.s32 	%r71, %r65, 31;
	xor.b32  	%r72, %r71, %r65;
	xor.b32  	%r73, %r71, %r66;
	cvt.u64.u32 	%rd31, %r72;
	shl.b64 	%rd32, %rd31, 32;
	cvt.u64.u32 	%rd33, %r73;
	or.b64  	%rd34, %rd32, %rd33;
	cvt.rn.f64.s64 	%fd3, %rd34;
	mul.f64 	%fd4, %fd3, 0d3BF921FB54442D19;
	cvt.rn.f32.f64 	%f100, %fd4;
	neg.f32 	%f101, %f100;
	setp.lt.s32 	%p14, %r70, 0;
	selp.f32 	%f127, %f101, %f100, %p14;
$L__BB7_18:
	add.s32 	%r83, %r83, 1;
	setp.ne.s32 	%p15, %r83, 512;
	@%p15 bra 	$L__BB7_2;
	add.s32 	%r82, %r82, 1;
	setp.ne.s32 	%p16, %r82, 512;
	@%p16 bra 	$L__BB7_1;
	add.s32 	%r75, %r91, 1;
	mul.rn.f32 	%f103, %f127, %f127;
	and.b32  	%r76, %r91, 1;
	setp.eq.b32 	%p17, %r76, 1;
	selp.f32 	%f104, %f127, 0f3F800000, %p17;
	fma.rn.f32 	%f105, %f103, %f104, 0f00000000;
	fma.rn.f32 	%f106, %f103, 0f37CBAC00, 0fBAB607ED;
	selp.f32 	%f107, 0fB94D4153, %f106, %p17;
	selp.f32 	%f108, 0f3C0885E4, 0f3D2AAABB, %p17;
	fma.rn.f32 	%f109, %f107, %f103, %f108;
	selp.f32 	%f110, 0fBE2AAAA8, 0fBEFFFFFF, %p17;
	fma.rn.f32 	%f111, %f109, %f103, %f110;
	fma.rn.f32 	%f112, %f111, %f105, %f104;
	and.b32  	%r77, %r75, 2;
	setp.eq.s32 	%p18, %r77, 0;
	mov.f32 	%f113, 0f00000000;
	sub.f32 	%f114, %f113, %f112;
	selp.f32 	%f115, %f112, %f114, %p18;
	add.s32 	%r78, %r1, 1;
	cvt.rn.f32.u32 	%f116, %r78;
	cvta.to.global.u64 	%rd35, %rd13;
	add.f32 	%f117, %f124, %f116;
	add.f32 	%f118, %f125, %f117;
	add.f32 	%f119, %f115, %f118;
	add.f32 	%f120, %f119, 0f40400000;
	add.f32 	%f121, %f120, 0f40800000;
	mov.u32 	%r79, %ctaid.x;
	mov.u32 	%r80, %ntid.x;
	mad.lo.s32 	%r81, %r79, %r80, %r1;
	mul.wide.u32 	%rd36, %r81, 4;
	add.s64 	%rd37, %rd35, %rd36;
	st.global.f32 	[%rd37], %f121;
	ret;

}
	// .globl	_Z20fp32_sincos_fpu_32_1Pf
.visible .entry _Z20fp32_sincos_fpu_32_1Pf(
	.param .u64 .ptr .align 1 _Z20fp32_sincos_fpu_32_1Pf_param_0
)
{
	.local .align 4 .b8 	__local_depot8[28];
	.reg .b64 	%SP;
	.reg .b64 	%SPL;
	.reg .pred 	%p<19>;
	.reg .b32 	%r<92>;
	.reg .b32 	%f<192>;
	.reg .b64 	%rd<42>;
	.reg .b64 	%fd<5>;

	mov.u64 	%SPL, __local_depot8;
	ld.param.u64 	%rd13, [_Z20fp32_sincos_fpu_32_1Pf_param_0];
	add.u64 	%rd1, %SPL, 0;
	add.u64 	%rd2, %SPL, 0;
	mov.u32 	%r1, %tid.x;
	cvt.rn.f32.u32 	%f188, %r1;
	mov.f32 	%f189, 0f3F800000;
	mov.b32 	%r82, 0;
	mov.u64 	%rd26, __cudart_i2opi_f;
$L__BB8_1:
	mov.b32 	%r83, 0;
$L__BB8_2:
	mov.f32 	%f143, 0f40400000;
	// begin inline asm
	fma.rn.f32 %f17, %f189, %f143, %f188;
	// end inline asm
	// begin inline asm
	fma.rn.f32 %f21, %f189, %f143, %f17;
	// end inline asm
	// begin inline asm
	fma.rn.f32 %f25, %f189, %f143, %f21;
	// end inline asm
	// begin inline asm
	fma.rn.f32 %f29, %f189, %f143, %f25;
	// end inline asm
	// begin inline asm
	fma.rn.f32 %f33, %f189, %f143, %f29;
	// end inline asm
	// begin inline asm
	fma.rn.f32 %f37, %f189, %f143, %f33;
	// end inline asm
	// begin inline asm
	fma.rn.f32 %f41, %f189, %f143, %f37;
	// end inline asm
	// begin inline asm
	fma.rn.f32 %f45, %f189, %f143, %f41;
	// end inline asm
	// begin inline asm
	fma.rn.f32 %f49, %f189, %f143, %f45;
	// end inline asm
	// begin inline asm
	fma.rn.f32 %f53, %f189, %f143, %f49;
	// end inline asm
	// begin inline asm
	fma.rn.f32 %f57, %f189, %f143, %f53;
	// end inline asm
	// begin inline asm
	fma.rn.f32 %f61, %f189, %f143, %f57;
	// end inline asm
	// begin inline asm
	fma.rn.f32 %f65, %f189, %f143, %f61;
	// end inline asm
	// begin inline asm
	fma.rn.f32 %f69, %f189, %f143, %f65;
	// end inline asm
	// begin inline asm
	fma.rn.f32 %f73, %f189, %f143, %f69;
	// end inline asm
	// begin inline asm
	fma.rn.f32 %f77, %f189, %f143, %f73;
	// end inline asm
	// begin inline asm
	fma.rn.f32 %f81, %f189, %f143, %f77;
	// end inline asm
	// begin inline asm
	fma.rn.f32 %f85, %f189, %f143, %f81;
	// end inline asm
	// begin inline asm
	fma.rn.f32 %f89, %f189, %f143, %f85;
	// end inline asm
	// begin inline asm
	fma.rn.f32 %f93, %f189, %f143, %f89;
	// end inline asm
	// begin inline asm
	fma.rn.f32 %f97, %f189, %f143, %f93;
	// end inline asm
	// begin inline asm
	fma.rn.f32 %f101, %f189, %f143, %f97;
	// end inline asm
	// begin inline asm
	fma.rn.f32 %f105, %f189, %f143, %f101;
	// end inline asm
	// begin inline asm
	fma.rn.f32 %f109, %f189, %f143, %f105;
	// end inline asm
	// begin inline asm
	fma.rn.f32 %f113, %f189, %f143, %f109;
	// end inline asm
	// begin inline asm
	fma.rn.f32 %f117, %f189, %f143, %f113;
	// end inline asm
	// begin inline asm
	fma.rn.f32 %f121, %f189, %f143, %f117;
	// end inline asm
	// begin inline asm
	fma.rn.f32 %f125, %f189, %f143, %f121;
	// end inline asm
	// begin inline asm
	fma.rn.f32 %f129, %f189, %f143, %f125;
	// end inline asm
	// begin inline asm
	fma.rn.f32 %f133, %f189, %f143, %f129;
	// end inline asm
	// begin inline asm
	fma.rn.f32 %f137, %f189, %f143, %f133;
	// end inline asm
	// begin inline asm
	fma.rn.f32 %f188, %f189, %f143, %f137;
	// end inline asm
	mul.f32 	%f145, %f188, 0f3F22F983;
	cvt.rni.s32.f32 	%r91, %f145;
	cvt.rn.f32.s32 	%f146, %r91;
	fma.rn.f32 	%f147, %f146, 0fBFC90FDA, %f188;
	fma.rn.f32 	%f148, %f146, 0fB3A22168, %f147;
	fma.rn.f32 	%f191, %f146, 0fA7C234C5, %f148;
	abs.f32 	%f8, %f188;
	setp.ltu.f32 	%p1, %f8, 0f47CE4780;
	mov.u32 	%r87, %r91;
	mov.f32 	%f190, %f191;
	@%p1 bra 	$L__BB8_10;
	setp.neu.f32 	%p2, %f8, 0f7F800000;
	@%p2 bra 	$L__BB8_5;
	mov.f32 	%f151, 0f00000000;
	mul.rn.f32 	%f190, %f188, %f151;
	mov.b32 	%r87, 0;
	bra.uni 	$L__BB8_10;
$L__BB8_5:
	mov.b32 	%r5, %f188;
	shl.b32 	%r36, %r5, 8;
	or.b32  	%r6, %r36, -2147483648;
	mov.b64 	%rd40, 0;
	mov.b32 	%r84, 0;
	mov.u64 	%rd38, %rd26;
	mov.u64 	%rd39, %rd2;
$L__BB8_6:
	.pragma "nounroll";
	ld.global.nc.u32 	%r37, [%rd38];
	mad.wide.u32 	%rd18, %r37, %r6, %rd40;
	shr.u64 	%rd40, %rd18, 32;
	st.local.u32 	[%rd39], %rd18;
	add.s32 	%r84, %r84, 1;
	add.s64 	%rd39, %rd39, 4;
	add.s64 	%rd38, %rd38, 4;
	setp.ne.s32 	%p3, %r84, 6;
	@%p3 bra 	$L__BB8_6;
	shr.u32 	%r38, %r5, 23;
	st.local.u32 	[%rd2+24], %rd40;
	and.b32  	%r9, %r38, 31;
	and.b32  	%r39, %r38, 224;
	add.s32 	%r40, %r39, -128;
	shr.u32 	%r41, %r40, 5;
	mul.wide.u32 	%rd19, %r41, 4;
	sub.s64 	%rd9, %rd2, %rd19;
	ld.local.u32 	%r85, [%rd9+24];
	ld.local.u32 	%r86, [%rd9+20];
	setp.eq.s32 	%p4, %r9, 0;
	@%p4 bra 	$L__BB8_9;
	shf.l.wrap.b32 	%r85, %r86, %r85, %r9;
	ld.local.u32 	%r42, [%rd9+16];
	shf.l.wrap.b32 	%r86, %r42, %r86, %r9;
$L__BB8_9:
	shr.u32 	%r43, %r85, 30;
	shf.l.wrap.b32 	%r44, %r86, %r85, 2;
	shl.b32 	%r45, %r86, 2;
	shr.u32 	%r46, %r44, 31;
	add.s32 	%r47, %r46, %r43;
	neg.s32 	%r48, %r47;
	setp.lt.s32 	%p5, %r5, 0;
	selp.b32 	%r87, %r48, %r47, %p5;
	xor.b32  	%r49, %r44, %r5;
	shr.s32 	%r50, %r44, 31;
	xor.b32  	%r51, %r50, %r44;
	xor.b32  	%r52, %r50, %r45;
	cvt.u64.u32 	%rd20, %r51;
	shl.b64 	%rd21, %rd20, 32;
	cvt.u64.u32 	%rd22, %r52;
	or.b64  	%rd23, %rd21, %rd22;
	cvt.rn.f64.s64 	%fd1, %rd23;
	mul.f64 	%fd2, %fd1, 0d3BF921FB54442D19;
	cvt.rn.f32.f64 	%f149, %fd2;
	neg.f32 	%f150, %f149;
	setp.lt.s32 	%p6, %r49, 0;
	selp.f32 	%f190, %f150, %f149, %p6;
$L__BB8_10:
	setp.ltu.f32 	%p7, %f8, 0f47CE4780;
	mul.rn.f32 	%f152, %f190, %f190;
	and.b32  	%r54, %r87, 1;
	setp.eq.b32 	%p8, %r54, 1;
	selp.f32 	%f153, 0f3F800000, %f190, %p8;
	fma.rn.f32 	%f154, %f152, %f153, 0f00000000;
	fma.rn.f32 	%f155, %f152, 0f37CBAC00, 0fBAB607ED;
	selp.f32 	%f156, %f155, 0fB94D4153, %p8;
	selp.f32 	%f157, 0f3D2AAABB, 0f3C0885E4, %p8;
	fma.rn.f32 	%f158, %f156, %f152, %f157;
	selp.f32 	%f159, 0fBEFFFFFF, 0fBE2AAAA8, %p8;
	fma.rn.f32 	%f160, %f158, %f152, %f159;
	fma.rn.f32 	%f161, %f160, %f154, %f153;
	and.b32  	%r55, %r87, 2;
	setp.eq.s32 	%p9, %r55, 0;
	mov.f32 	%f162, 0f00000000;
	sub.f32 	%f163, %f162, %f161;
	selp.f32 	%f189, %f161, %f163, %p9;
	@%p7 bra 	$L__BB8_18;
	setp.neu.f32 	%p10, %f8, 0f7F800000;
	@%p10 bra 	$L__BB8_13;
	mov.f32 	%f166, 0f00000000;
	mul.rn.f32 	%f191, %f188, %f166;
	mov.b32 	%r91, 0;
	bra.uni 	$L__BB8_18;
$L__BB8_13:
	mov.b32 	%r18, %f188;
	shl.b32 	%r57, %r18, 8;
	or.b32  	%r19, %r57, -2147483648;
	mov.b64 	%rd41, 0;
	mov.b32 	%r88, 0;
$L__BB8_14:
	.pragma "nounroll";
	mul.wide.u32 	%rd25, %r88, 4;
	add.s64 	%rd27, %rd26, %rd25;
	ld.global.nc.u32 	%r58, [%rd27];
	mad.wide.u32 	%rd28, %r58, %r19, %rd41;
	shr.u64 	%rd41, %rd28, 32;
	add.s64 	%rd29, %rd1, %rd25;
	st.local.u32 	[%rd29], %rd28;
	add.s32 	%r88, %r88, 1;
	setp.ne.s32 	%p11, %r88, 6;
	@%p11 bra 	$L__BB8_14;
	shr.u32 	%r59, %r18, 23;
	st.local.u32 	[%rd1+24], %rd41;
	and.b32  	%r22, %r59, 31;
	and.b32  	%r60, %r59, 224;
	add.s32 	%r61, %r60, -128;
	shr.u32 	%r62, %r61, 5;
	mul.wide.u32 	%rd30, %r62, 4;
	sub.s64 	%rd12, %rd1, %rd30;
	ld.local.u32 	%r89, [%rd12+24];
	ld.local.u32 	%r90, [%rd12+20];
	setp.eq.s32 	%p12, %r22, 0;
	@%p12 bra 	$L__BB8_17;
	shf.l.wrap.b32 	%r89, %r90, %r89, %r22;
	ld.local.u32 	%r63, [%rd12+16];
	shf.l.wrap.b32 	%r90, %r63, %r90, %r22;
$L__BB8_17:
	shr.u32 	%r64, %r89, 30;
	shf.l.wrap.b32 	%r65, %r90, %r89, 2;
	shl.b32 	%r66, %r90, 2;
	shr.u32 	%r67, %r65, 31;
	add.s32 	%r68, %r67, %r64;
	neg.s32 	%r69, %r68;
	setp.lt.s32 	%p13, %r18, 0;
	selp.b32 	%r91, %r69, %r68, %p13;
	xor.b32  	%r70, %r65, %r18;
	shr.s32 	%r71, %r65, 31;
	xor.b32  	%r72, %r71, %r65;
	xor.b32  	%r73, %r71, %r66;
	cvt.u64.u32 	%rd31, %r72;
	shl.b64 	%rd32, %rd31, 32;
	cvt.u64.u32 	%rd33, %r73;
	or.b64  	%rd34, %rd32, %rd33;
	cvt.rn.f64.s64 	%fd3, %rd34;
	mul.f64 	%fd4, %fd3, 0d3BF921FB54442D19;
	cvt.rn.f32.f64 	%f164, %fd4;
	neg.f32 	%f165, %f164;
	setp.lt.s32 	%p14, %r70, 0;
	selp.f32 	%f191, %f165, %f164, %p14;
$L__BB8_18:
	add.s32 	%r83, %r83, 1;
	setp.ne.s32 	%p15, %r83, 256;
	@%p15 bra 	$L__BB8_2;
	add.s32 	%r82, %r82, 1;
	setp.ne.s32 	%p16, %r82, 512;
	@%p16 bra 	$L__BB8_1;
	add.s32 	%r75, %r91, 1;
	mul.rn.f32 	%f167, %f191, %f191;
	and.b32  	%r76, %r91, 1;
	setp.eq.b32 	%p17, %r76, 1;
	selp.f32 	%f168, %f191, 0f3F800000, %p17;
	fma.rn.f32 	%f169, %f167, %f168, 0f00000000;
	fma.rn.f32 	%f170, %f167, 0f37CBAC00, 0fBAB607ED;
	selp.f32 	%f171, 0fB94D4153, %f170, %p17;
	selp.f32 	%f172, 0f3C0885E4, 0f3D2AAABB, %p17;
	fma.rn.f32 	%f173, %f171, %f167, %f172;
	selp.f32 	%f174, 0fBE2AAAA8, 0fBEFFFFFF, %p17;
	fma.rn.f32 	%f175, %f173, %f167, %f174;
	fma.rn.f32 	%f176, %f175, %f169, %f168;
	and.b32  	%r77, %r75, 2;
	setp.eq.s32 	%p18, %r77, 0;
	mov.f32 	%f177, 0f00000000;
	sub.f32 	%f178, %f177, %f176;
	selp.f32 	%f179, %f176, %f178, %p18;
	add.s32 	%r78, %r1, 1;
	cvt.rn.f32.u32 	%f180, %r78;
	cvta.to.global.u64 	%rd35, %rd13;
	add.f32 	%f181, %f188, %f180;
	add.f32 	%f182, %f189, %f181;
	add.f32 	%f183, %f179, %f182;
	add.f32 	%f184, %f183, 0f40400000;
	add.f32 	%f185, %f184, 0f40800000;
	mov.u32 	%r79, %ctaid.x;
	mov.u32 	%r80, %ntid.x;
	mad.lo.s32 	%r81, %r79, %r80, %r1;
	mul.wide.u32 	%rd36, %r81, 4;
	add.s64 	%rd37, %rd35, %rd36;
	st.global.f32 	[%rd37], %f185;
	ret;

}
	// .globl	_Z20fp32_sincos_fpu_64_1Pf
.visible .entry _Z20fp32_sincos_fpu_64_1Pf(
	.param .u64 .ptr .align 1 _Z20fp32_sincos_fpu_64_1Pf_param_0
)
{
	.local .align 4 .b8 	__local_depot9[28];
	.reg .b64 	%SP;
	.reg .b64 	%SPL;
	.reg .pred 	%p<19>;
	.reg .b32 	%r<92>;
	.reg .b32 	%f<320>;
	.reg .b64 	%rd<42>;
	.reg .b64 	%fd<5>;

	mov.u64 	%SPL, __local_depot9;
	ld.param.u64 	%rd13, [_Z20fp32_sincos_fpu_64_1Pf_param_0];
	add.u64 	%rd1, %SPL, 0;
	add.u64 	%rd2, %SPL, 0;
	mov.u32 	%r1, %tid.x;
	cvt.rn.f32.u32 	%f316, %r1;
	mov.f32 	%f317, 0f3F800000;
	mov.b32 	%r82, 0;
	mov.u64 	%rd26, __cudart_i2opi_f;
$L__BB9_1:
	mov.b32 	%r83, 0;
$L__BB9_2:
	mov.f32 	%f271, 0f40400000;
	// begin inline asm
	fma.rn.f32 %f17, %f317, %f271, %f316;
	// end inline asm
	// begin inline asm
	fma.rn.f32 %f21, %f317, %f271, %f17;
	// end inline asm
	// begin inline asm
	fma.rn.f32 %f25, %f317, %f271, %f21;
	// end inline asm
	// begin inline asm
	fma.rn.f32 %f29, %f317, %f271, %f25;
	// end inline asm
	// begin inline asm
	fma.rn.f32 %f33, %f317, %f271, %f29;
	// end inline asm
	// begin inline asm
	fma.rn.f32 %f37, %f317, %f271, %f33;
	// end inline asm
	// begin inline asm
	fma.rn.f32 %f41, %f317, %f271, %f37;
	// end inline asm
	// begin inline asm
	fma.rn.f32 %f45, %f317, %f271, %f41;
	// end inline asm
	// begin inline asm
	fma.rn.f32 %f49, %f317, %f271, %f45;
	// end inline asm
	// begin inline asm
	fma.rn.f32 %f53, %f317, %f271, %f49;
	// end inline asm
	// begin inline asm
	fma.rn.f32 %f57, %f317, %f271, %f53;
	// end inline asm
	// begin inline asm
	fma.rn.f32 %f61, %f317, %f271, %f57;
	// end inline asm
	// begin inline asm
	fma.rn.f32 %f65, %f317, %f271, %f61;
	// end inline asm
	// begin inline asm
	fma.rn.f32 %f69, %f317, %f271, %f65;
	// end inline asm
	// begin inline asm
	fma.rn.f32 %f73, %f317, %f271, %f69;
	// end inline asm
	// begin inline asm
	fma.rn.f32 %f77, %f317, %f271, %f73;
	// end inline asm
	// begin inline asm
	fma.rn.f32 %f81, %f317, %f271, %f77;
	// end inline asm
	// begin inline asm
	fma.rn.f32 %f85, %f317, %f271, %f81;
	// end inline asm
	// begin inline asm
	fma.rn.f32 %f89, %f317, %f271, %f85;
	// end inline asm
	// begin inline asm
	fma.rn.f32 %f93, %f317, %f271, %f89;
	// end inline asm
	// begin inline asm
	fma.rn.f32 %f97, %f317, %f271, %f93;
	// end inline asm
	// begin inline asm
	fma.rn.f32 %f101, %f317, %f271, %f97;
	// end inline asm
	// begin inline asm
	fma.rn.f32 %f105, %f317, %f271, %f101;
	// end inline asm
	// begin inline asm
	fma.rn.f32 %f109, %f317, %f271, %f105;
	// end inline asm
	// begin inline asm
	fma.rn.f32 %f113, %f317, %f271, %f109;
	// end inline asm
	// begin inline asm
	fma.rn.f32 %f117, %f317, %f271, %f113;
	// end inline asm
	// begin inline asm
	fma.rn.f32 %f121, %f317, %f271, %f117;
	// end inline asm
	// begin inline asm
	fma.rn.f32 %f125, %f317, %f271, %f121;
	// end inline asm
	// begin inline asm
	fma.rn.f32 %f129, %f317, %f271, %f125;
	// end inline asm
	// begin inline asm
	fma.rn.f32 %f133, %f317, %f271, %f129;
	// end inline asm
	// begin inline asm
	fma.rn.f32 %f137, %f317, %f271, %f133;
	// end inline asm
	// begin inline asm
	fma.rn.f32 %f141, %f317, %f271, %f137;
	// end inline asm
	// begin inline asm
	fma.rn.f32 %f145, %f317, %f271, %f141;
	// end inline asm
	// begin inline asm
	fma.rn.f32 %f149, %f317, %f271, %f145;
	// end inline asm
	// begin inline asm
	fma.rn.f32 %f153, %f317, %f271, %f149;
	// end inline asm
	// begin inline asm
	fma.rn.f32 %f157, %f317, %f271, %f153;
	// end inline asm
	// begin inline asm
	fma.rn.f32 %f161, %f317, %f271, %f157;
	// end inline asm
	// begin inline asm
	fma.rn.f32 %f165, %f317, %f271, %f161;
	// end inline asm
	// begin inline asm
	fma.rn.f32 %f169, %f317, %f271, %f165;
	// end inline asm
	// begin inline asm
	fma.rn.f32 %f173, %f317, %f271, %f169;
	// end inline asm
	// begin inline asm
	fma.rn.f32 %f177, %f317, %f271, %f173;
	// end inline asm
	// begin inline asm
	fma.rn.f32 %f181, %f317, %f271, %f177;
	// end inline asm
	// begin inline asm
	fma.rn.f32 %f185, %f317, %f271, %f181;
	// end inline asm
	// begin inline asm
	fma.rn.f32 %f189, %f317, %f271, %f185;
	// end inline asm
	// begin inline asm
	fma.rn.f32 %f193, %f317, %f271, %f189;
	// end inline asm
	// begin inline asm
	fma.rn.f32 %f197, %f317, %f271, %f193;
	// end inline asm
	// begin inline asm
	fma.rn.f32 %f201, %f317, %f271, %f197;
	// end inline asm
	// begin inline asm
	fma.rn.f32 %f205, %f317, %f271, %f201;
	// end inline asm
	// begin inline asm
	fma.rn.f32 %f209, %f317, %f271, %f205;
	// end inline asm
	// begin inline asm
	fma.rn.f32 %f213, %f317, %f271, %f209;
	// end inline asm
	// begin inline asm
	fma.rn.f32 %f217, %f317, %f271, %f213;
	// end inline asm
	// begin inline asm
	fma.rn.f32 %f221, %f317, %f271, %f217;
	// end inline asm
	// begin inline asm
	fma.rn.f32 %f225, %f317, %f271, %f221;
	// end inline asm
	// begin inline asm
	fma.rn.f32 %f229, %f317, %f271, %f225;
	// end inline asm
	// begin inline asm
	fma.rn.f32 %f233, %f317, %f271, %f229;
	// end inline asm
	// begin inline asm
	fma.rn.f32 %f237, %f317, %f271, %f233;
	// end inline asm
	// begin inline asm
	fma.rn.f32 %f241, %f317, %f271, %f237;
	// end inline asm
	// begin inline asm
	fma.rn.f32 %f245, %f317, %f271, %f241;
	// end inline asm
	// begin inline asm
	fma.rn.f32 %f249, %f317, %f271, %f245;
	// end inline asm
	// begin inline asm
	fma.rn.f32 %f253, %f317, %f271, %f249;
	// end inline asm
	// begin inline asm
	fma.rn.f32 %f257, %f317, %f271, %f253;
	// end inline asm
	// begin inline asm
	fma.rn.f32 %f261, %f317, %f271, %f257;
	// end inline asm
	// begin inline asm
	fma.rn.f32 %f265, %f317, %f271, %f261;
	// end inline asm
	// begin inline asm
	fma.rn.f32 %f316, %f317, %f271, %f265;
	// end inline asm
	mul.f32 	%f273, %f316, 0f3F22F983;
	cvt.rni.s32.f32 	%r91, %f273;
	cvt.rn.f32.s32 	%f274, %r91;
	fma.rn.f32 	%f275, %f274, 0fBFC90FDA, %f316;
	fma.rn.f32 	%f276, %f274, 0fB3A22168, %f275;
	fma.rn.f32 	%f319, %f274, 0fA7C234C5, %f276;
	abs.f32 	%f8, %f316;
	setp.ltu.f32 	%p1, %f8, 0f47CE4780;
	mov.u32 	%r87, %r91;
	mov.f32 	%f318, %f319;
	@%p1 bra 	$L__BB9_10;
	setp.neu.f32 	%p2, %f8, 0f7F800000;
	@%p2 bra 	$L__BB9_5;
	mov.f32 	%f279, 0f00000000;
	mul.rn.f32 	%f318, %f316, %f279;
	mov.b32 	%r87, 0;
	bra.uni 	$L__BB9_10;
$L__BB9_5:
	mov.b32 	%r5, %f316;
	shl.b32 	%r36, %r5, 8;
	or.b32  	%r6, %r36, -2147483648;
	mov.b64 	%rd40, 0;
	mov.b32 	%r84, 0;
	mov.u64 	%rd38, %rd26;
	mov.u64 	%rd39, %rd2;
$L__BB9_6:
	.pragma "nounroll";
	ld.global.nc.u32 	%r37, [%rd38];
	mad.wide.u32 	%rd18, %r37, %r6, %rd40;
	shr.u64 	%rd40, %rd18, 32;
	st.local.u32 	[%rd39], %rd18;
	add.s32 	%r84, %r84, 1;
	add.s64 	%rd39, %rd39, 4;
	add.s64 	%rd38, %rd38, 4;
	setp.ne.s32 	%p3, %r84, 6;
	@%p3 bra 	$L__BB9_6;
	shr.u32 	%r38, %r5, 23;
	st.local.u32 	[%rd2+24], %rd40;
	and.b32  	%r9, %r38, 31;
	and.b32  	%r39, %r38, 224;
	add.s32 	%r40, %r39, -128;
	shr.u32 	%r41, %r40, 5;
	mul.wide.u32 	%rd19, %r41, 4;
	sub.s64 	%rd9, %rd2, %rd19;
	ld.local.u32 	%r85, [%rd9+24];
	ld.local.u32 	%r86, [%rd9+20];
	setp.eq.s32 	%p4, %r9, 0;
	@%p4 bra 	$L__BB9_9;
	shf.l.wrap.b32 	%r85, %r86, %r85, %r9;
	ld.local.u32 	%r42, [%rd9+16];
	shf.l.wrap.b32 	%r86, %r42, %r86, %r9;
$L__BB9_9:
	shr.u32 	%r43, %r85, 30;
	shf.l.wrap.b32 	%r44, %r86, %r85, 2;
	shl.b32 	%r45, %r86, 2;
	shr.u32 	%r46, %r44, 31;
	add.s32 	%r47, %r46, %r43;
	neg.s32 	%r48, %r47;
	setp.lt.s32 	%p5, %r5, 0;
	selp.b32 	%r87, %r48, %r47, %p5;
	xor.b32  	%r49, %r44, %r5;
	shr.s32 	%r50, %r44, 31;
	xor.b32  	%r51, %r50, %r44;
	xor.b32  	%r52, %r50, %r45;
	cvt.u64.u32 	%rd20, %r51;
	shl.b64 	%rd21, %rd20, 32;
	cvt.u64.u32 	%rd22, %r52;
	or.b64  	%rd23, %rd21, %rd22;
	cvt.rn.f64.s64 	%fd1, %rd23;
	mul.f64 	%fd2, %fd1, 0d3BF921FB54442D19;
	cvt.rn.f32.f64 	%f277, %fd2;
	neg.f32 	%f278, %f277;
	setp.lt.s32 	%p6, %r49, 0;
	selp.f32 	%f318, %f278, %f277, %p6;
$L__BB9_10:
	setp.ltu.f32 	%p7, %f8, 0f47CE4780;
	mul.rn.f32 	%f280, %f318, %f318;
	and.b32  	%r54, %r87, 1;
	setp.eq.b32 	%p8, %r54, 1;
	selp.f32 	%f281, 0f3F800000, %f318, %p8;
	fma.rn.f32 	%f282, %f280, %f281, 0f00000000;
	fma.rn.f32 	%f283, %f280, 0f37CBAC00, 0fBAB607ED;
	selp.f32 	%f284, %f283, 0fB94D4153, %p8;
	selp.f32 	%f285, 0f3D2AAABB, 0f3C0885E4, %p8;
	fma.rn.f32 	%f286, %f284, %f280, %f285;
	selp.f32 	%f287, 0fBEFFFFFF, 0fBE2AAAA8, %p8;
	fma.rn.f32 	%f288, %f286, %f280, %f287;
	fma.rn.f32 	%f289, %f288, %f282, %f281;
	and.b32  	%r55, %r87, 2;
	setp.eq.s32 	%p9, %r55, 0;
	mov.f32 	%f290, 0f00000000;
	sub.f32 	%f291, %f290, %f289;
	selp.f32 	%f317, %f289, %f291, %p9;
	@%p7 bra 	$L__BB9_18;
	setp.neu.f32 	%p10, %f8, 0f7F800000;
	@%p10 bra 	$L__BB9_13;
	mov.f32 	%f294, 0f00000000;
	mul.rn.f32 	%f319, %f316, %f294;
	mov.b32 	%r91, 0;
	bra.uni 	$L__BB9_18;
$L__BB9_13:
	mov.b32 	%r18, %f316;
	shl.b32 	%r57, %r18, 8;
	or.b32  	%r19, %r57, -2147483648;
	mov.b64 	%rd41, 0;
	mov.b32 	%r88, 0;
$L__BB9_14:
	.pragma "nounroll";
	mul.wide.u32 	%rd25, %r88, 4;
	add.s64 	%rd27, %rd26, %rd25;
	ld.global.nc.u32 	%r58, [%rd27];
	mad.wide.u32 	%rd28, %r58, %r19, %rd41;
	shr.u64 	%rd41, %rd28, 32;
	add.s64 	%rd29, %rd1, %rd25;
	st.local.u32 	[%rd29], %rd28;
	add.s32 	%r88, %r88, 1;
	setp.ne.s32 	%p11, %r88, 6;
	@%p11 bra 	$L__BB9_14;
	shr.u32 	%r59, %r18, 23;
	st.local.u32 	[%rd1+24], %rd41;
	and.b32  	%r22, %r59, 31;
	and.b32  	%r60, %r59, 224;
	add.s32 	%r61, %r60, -128;
	shr.u32 	%r62, %r61, 5;
	mul.wide.u32 	%rd30, %r62, 4;
	sub.s64 	%rd12, %rd1, %rd30;
	ld.local.u32 	%r89, [%rd12+24];
	ld.local.u32 	%r90, [%rd12+20];
	setp.eq.s32 	%p12, %r22, 0;
	@%p12 bra 	$L__BB9_17;
	shf.l.wrap.b32 	%r89, %r90, %r89, %r22;
	ld.local.u32 	%r63, [%rd12+16];
	shf.l.wrap.b32 	%r90, %r63, %r90, %r22;
$L__BB9_17:
	shr.u32 	%r64, %r89, 30;
	shf.l.wrap.b32 	%r65, %r90, %r89, 2;
	shl.b32 	%r66, %r90, 2;
	shr.u32 	%r67, %r65, 31;
	add.s32 	%r68, %r67, %r64;
	neg.s32 	%r69, %r68;
	setp.lt.s32 	%p13, %r18, 0;
	selp.b32 	%r91, %r69, %r68, %p13;
	xor.b32  	%r70, %r65, %r18;
	shr.s32 	%r71, %r65, 31;
	xor.b32  	%r72, %r71, %r65;
	xor.b32  	%r73, %r71, %r66;
	cvt.u64.u32 	%rd31, %r72;
	shl.b64 	%rd32, %rd31, 32;
	cvt.u64.u32 	%rd33, %r73;
	or.b64  	%rd34, %rd32, %rd33;
	cvt.rn.f64.s64 	%fd3, %rd34;
	mul.f64 	%fd4, %fd3, 0d3BF921FB54442D19;
	cvt.rn.f32.f64 	%f292, %fd4;
	neg.f32 	%f293, %f292;
	setp.lt.s32 	%p14, %r70, 0;
	selp.f32 	%f319, %f293, %f292, %p14;
$L__BB9_18:
	add.s32 	%r83, %r83, 1;
	setp.ne.s32 	%p15, %r83, 128;
	@%p15 bra 	$L__BB9_2;
	add.s32 	%r82, %r82, 1;
	setp.ne.s32 	%p16, %r82, 512;
	@%p16 bra 	$L__BB9_1;
	add.s32 	%r75, %r91, 1;
	mul.rn.f32 	%f295, %f319, %f319;
	and.b32  	%r76, %r91, 1;
	setp.eq.b32 	%p17, %r76, 1;
	selp.f32 	%f296, %f319, 0f3F800000, %p17;
	fma.rn.f32 	%f297, %f295, %f296, 0f00000000;
	fma.rn.f32 	%f298, %f295, 0f37CBAC00, 0fBAB607ED;
	selp.f32 	%f299, 0fB94D4153, %f298, %p17;
	selp.f32 	%f300, 0f3C0885E4, 0f3D2AAABB, %p17;
	fma.rn.f32 	%f301, %f299, %f295, %f300;
	selp.f32 	%f302, 0fBE2AAAA8, 0fBEFFFFFF, %p17;
	fma.rn.f32 	%f303, %f301, %f295, %f302;
	fma.rn.f32 	%f304, %f303, %f297, %f296;
	and.b32  	%r77, %r75, 2;
	setp.eq.s32 	%p18, %r77, 0;
	mov.f32 	%f305, 0f00000000;
	sub.f32 	%f306, %f305, %f304;
	selp.f32 	%f307, %f304, %f306, %p18;
	add.s32 	%r78, %r1, 1;
	cvt.rn.f32.u32 	%f308, %r78;
	cvta.to.global.u64 	%rd35, %rd13;
	add.f32 	%f309, %f316, %f308;
	add.f32 	%f310, %f317, %f309;
	add.f32 	%f311, %f307, %f310;
	add.f32 	%f312, %f311, 0f40400000;
	add.f32 	%f313, %f312, 0f40800000;
	mov.u32 	%r79, %ctaid.x;
	mov.u32 	%r80, %ntid.x;
	mad.lo.s32 	%r81, %r79, %r80, %r1;
	mul.wide.u32 	%rd36, %r81, 4;
	add.s64 	%rd37, %rd35, %rd36;
	st.global.f32 	[%rd37], %f313;
	ret;

}
	// .globl	_Z21fp32_sincos_fpu_128_1Pf
.visible .entry _Z21fp32_sincos_fpu_128_1Pf(
	.param .u64 .ptr .align 1 _Z21fp32_sincos_fpu_128_1Pf_param_0
)
{
	.local .align 4 .b8 	__local_depot10[28];
	.reg .b64 	%SP;
	.reg .b64 	%SPL;
	.reg .pred 	%p<19>;
	.reg .b32 	%r<92>;
	.reg .b32 	%f<576>;
	.reg .b64 	%rd<42>;
	.reg .b64 	%fd<5>;

	mov.u64 	%SPL, __local_depot10;
	ld.param.u64 	%rd13, [_Z21fp32_sincos_fpu_128_1Pf_param_0];
	add.u64 	%rd1, %SPL, 0;
	add.u64 	%rd2, %SPL, 0;
	mov.u32 	%r1, %tid.x;
	cvt.rn.f32.u32 	%f572, %r1;
	mov.f32 	%f573, 0f3F800000;
	mov.b32 	%r82, 0;
	mov.u64 	%rd26, __cudart_i2opi_f;
$L__BB10_1:
	mov.b32 	%r83, 0;
$L__BB10_2:
	mov.f32 	%f527, 0f40400000;
	// begin inline asm
	fma.rn.f32 %f17, %f573, %f527, %f572;
	// end inline asm
	// begin inline asm
	fma.rn.f32 %f21, %f573, %f527, %f17;
	// end inline asm
	// begin inline asm
	fma.rn.f32 %f25, %f573, %f527, %f21;
	// end inline asm
	// begin inline asm
	fma.rn.f32 %f29, %f573, %f527, %f25;
	// end inline asm
	// begin inline asm
	fma.rn.f32 %f33, %f573, %f527, %f29;
	// end inline asm
	// begin inline asm
	fma.rn.f32 %f37, %f573, %f527, %f33;
	// end inline asm
	// begin inline asm
	fma.rn.f32 %f41, %f573, %f527, %f37;
	// end inline asm
	// begin inline asm
	fma.rn.f32 %f45, %f573, %f527, %f41;
	// end inline asm
	// begin inline asm
	fma.rn.f32 %f49, %f573, %f527, %f45;
	// end inline asm
	// begin inline asm
	fma.rn.f32 %f53, %f573, %f527, %f49;
	// end inline asm
	// begin inline asm
	fma.rn.f32 %f57, %f573, %f527, %f53;
	// end inline asm
	// begin inline asm
	fma.rn.f32 %f61, %f573, %f527, %f57;
	// end inline asm
	// begin inline asm
	fma.rn.f32 %f65, %f573, %f527, %f61;
	// end inline asm
	// begin inline asm
	fma.rn.f32 %f69, %f573, %f527, %f65;
	// end inline asm
	// begin inline asm
	fma.rn.f32 %f73, %f573, %f527, %f69;
	// end inline asm
	// begin inline asm
	fma.rn.f32 %f77, %f573, %f527, %f73;
	// end inline asm
	// begin inline asm
	fma.rn.f32 %f81, %f573, %f527, %f77;
	// end inline asm
	// begin inline asm
	fma.rn.f32 %f85, %f573, %f527, %f81;
	// end inline asm
	// begin inline asm
	fma.rn.f32 %f89, %f573, %f527, %f85;
	// end inline asm
	// begin inline asm
	fma.rn.f32 %f93, %f573, %f527, %f89;
	// end inline asm
	// begin inline asm
	fma.rn.f32 %f97, %f573, %f527, %f93;
	// end inline asm
	// begin inline asm
	fma.rn.f32 %f101, %f573, %f527, %f97;
	// end inline asm
	// begin inline asm
	fma.rn.f32 %f105, %f573, %f527, %f101;
	// end inline asm
	// begin inline asm
	fma.rn.f32 %f109, %f573, %f527, %f105;
	// end inline asm
	// begin inline asm
	fma.rn.f32 %f113, %f573, %f527, %f109;
	// end inline asm
	// begin inline asm
	fma.rn.f32 %f117, %f573, %f527, %f113;
	// end inline asm
	// begin inline asm
	fma.rn.f32 %f121, %f573, %f527, %f117;
	// end inline asm
	// begin inline asm
	fma.rn.f32 %f125, %f573, %f527, %f121;
	// end inline asm
	// begin inline asm
	fma.rn.f32 %f129, %f573, %f527, %f125;
	// end inline asm
	// begin inline asm
	fma.rn.f32 %f133, %f573, %f527, %f129;
	// end inline asm
	// begin inline asm
	fma.rn.f32 %f137, %f573, %f527, %f133;
	// end inline asm
	// begin inline asm
	fma.rn.f32 %f141, %f573, %f527, %f137;
	// end inline asm
	// begin inline asm
	fma.rn.f32 %f145, %f573, %f527, %f141;
	// end inline asm
	// begin inline asm
	fma.rn.f32 %f149, %f573, %f527, %f145;
	// end inline asm
	// begin inline asm
	fma.rn.f32 %f153, %f573, %f527, %f149;
	// end inline asm
	// begin inline asm
	fma.rn.f32 %f157, %f573, %f527, %f153;
	// end inline asm
	// begin inline asm
	fma.rn.f32 %f161, %f573, %f527, %f157;
	// end inline asm
	// begin inline asm
	fma.rn.f32 %f165, %f573, %f527, %f161;
	// end inline asm
	// begin inline asm
	fma.rn.f32 %f169, %f573, %f527, %f165;
	// end inline asm
	// begin inline asm
	fma.rn.f32 %f173, %f573, %f527, %f169;
	// end inline asm
	// begin inline asm
	fma.rn.f32 %f177, %f573, %f527, %f173;
	// end inline asm
	// begin inline asm
	fma.rn.f32 %f181, %f573, %f527, %f177;
	// end inline asm
	// begin inline asm
	fma.rn.f32 %f185, %f573, %f527, %f181;
	// end inline asm
	// begin inline asm
	fma.rn.f32 %f189, %f573, %f527, %f185;
	// end inline asm
	// begin inline asm
	fma.rn.f32 %f193, %f573, %f527, %f189;
	// end inline asm
	// begin inline asm
	fma.rn.f32 %f197, %f573, %f527, %f193;
	// end inline asm
	// begin inline asm
	fma.rn.f32 %f201, %f573, %f527, %f197;
	// end inline asm
	// begin inline asm
	fma.rn.f32 %f205, %f573, %f527, %f201;
	// end inline asm
	// begin inline asm
	fma.rn.f32 %f209, %f573, %f527, %f205;
	// end inline asm
	// begin inline asm
	fma.rn.f32 %f213, %f573, %f527, %f209;
	// end inline asm
	// begin inline asm
	fma.rn.f32 %f217, %f573, %f527, %f213;
	// end inline asm
	// begin inline asm
	fma.rn.f32 %f221, %f573, %f527, %f217;
	// end inline asm
	// begin inline asm
	fma.rn.f32 %f225, %f573, %f527, %f221;
	// end inline asm
	// begin inline asm
	fma.rn.f32 %f229, %f573, %f527, %f225;
	// end inline asm
	// begin inline asm
	fma.rn.f32 %f233, %f573, %f527, %f229;
	// end inline asm
	// begin inline asm
	fma.rn.f32 %f237, %f573, %f527, %f233;
	// end inline asm
	// begin inline asm
	fma.rn.f32 %f241, %f573, %f527, %f237;
	// end inline asm
	// begin inline asm
	fma.rn.f32 %f245, %f573, %f527, %f241;
	// end inline asm
	// begin inline asm
	fma.rn.f32 %f249, %f573, %f527, %f245;
	// end inline asm
	// begin inline asm
	fma.rn.f32 %f253, %f573, %f527, %f249;
	// end inline asm
	// begin inline asm
	fma.rn.f32 %f257, %f573, %f527, %f253;
	// end inline asm
	// begin inline asm
	fma.rn.f32 %f261, %f573, %f527, %f257;
	// end inline asm
	// begin inline asm
	fma.rn.f32 %f265, %f573, %f527, %f261;
	// end inline asm
	// begin inline asm
	fma.rn.f32 %f269, %f573, %f527, %f265;
	// end inline asm
	// begin inline asm
	fma.rn.f32 %f273, %f573, %f527, %f269;
	// end inline asm
	// begin inline asm
	fma.rn.f32 %f277, %f573, %f527, %f273;
	// end inline asm
	// begin inline asm
	fma.rn.f32 %f281, %f573, %f527, %f277;
	// end inline asm
	// begin inline asm
	fma.rn.f32 %f285, %f573, %f527, %f281;
	// end inline asm
	// begin inline asm
	fma.rn.f32 %f289, %f573, %f527, %f285;
	// end inline asm
	// begin inline asm
	fma.rn.f32 %f293, %f573, %f527, %f289;
	// end inline asm
	// begin inline asm
	fma.rn.f32 %f297, %f573, %f527, %f293;
	// end inline asm
	// begin inline asm
	fma.rn.f32 %f301, %f573, %f527, %f297;
	// end inline asm
	// begin inline asm
	fma.rn.f32 %f305, %f573, %f527, %f301;
	// end inline asm
	// begin inline asm
	fma.rn.f32 %f309, %f573, %f527, %f305;
	// end inline asm
	// begin inline asm
	fma.rn.f32 %f313, %f573, %f527, %f309;
	// end inline asm
	// begin inline asm
	fma.rn.f32 %f317, %f573, %f527, %f313;
	// end inline asm
	// begin inline asm
	fma.rn.f32 %f321, %f573, %f527, %f317;
	// end inline asm
	// begin inline asm
	fma.rn.f32 %f325, %f573, %f527, %f321;
	// end inline asm
	// begin inline asm
	fma.rn.f32 %f329, %f573, %f527, %f325;
	// end inline asm
	// begin inline asm
	fma.rn.f32 %f333, %f573, %f527, %f329;
	// end inline asm
	// begin inline asm
	fma.rn.f32 %f337, %f573, %f527, %f333;
	// end inline asm
	// begin inline asm
	fma.rn.f32 %f341, %f573, %f527, %f337;
	// end inline asm
	// begin inline asm
	fma.rn.f32 %f345, %f573, %f527, %f341;
	// end inline asm
	// begin inline asm
	fma.rn.f32 %f349, %f573, %f527, %f345;
	// end inline asm
	// begin inline asm
	fma.rn.f32 %f353, %f573, %f527, %f349;
	// end inline asm
	// begin inline asm
	fma.rn.f32 %f357, %f573, %f527, %f353;
	// end inline asm
	// begin inline asm
	fma.rn.f32 %f361, %f573, %f527, %f357;
	// end inline asm
	// begin inline asm
	fma.rn.f32 %f365, %f573, %f527, %f361;
	// end inline asm
	// begin inline asm
	fma.rn.f32 %f369, %f573, %f527, %f365;
	// end inline asm
	// begin inline asm
	fma.rn.f32 %f373, %f573, %f527, %f369;
	// end inline asm
	// begin inline asm
	fma.rn.f32 %f377, %f573, %f527, %f373;
	// end inline asm
	// begin inline asm
	fma.rn.f32 %f381, %f573, %f527, %f377;
	// end inline asm
	// begin inline asm
	fma.rn.f32 %f385, %f573, %f527, %f381;
	// end inline asm
	// begin inline asm
	fma.rn.f32 %f389, %f573, %f527, %f385;
	// end inline asm
	// begin inline asm
	fma.rn.f32 %f393, %f573, %f527, %f389;
	// end inline asm
	// begin inline asm
	fma.rn.f32 %f397, %f573, %f527, %f393;
	// end inline asm
	// begin inline asm
	fma.rn.f32 %f401, %f573, %f527, %f397;
	// end inline asm
	// begin inline asm
	fma.rn.f32 %f405, %f573, %f527, %f401;
	// end inline asm
	// begin inline asm
	fma.rn.f32 %f409, %f573, %f527, %f405;
	// end inline asm
	// begin inline asm
	fma.rn.f32 %f413, %f573, %f527, %f409;
	// end inline asm
	// begin inline asm
	fma.rn.f32 %f417, %f573, %f527, %f413;
	// end inline asm
	// begin inline asm
	fma.rn.f32 %f421, %f573, %f527, %f417;
	// end inline asm
	// begin inline asm
	fma.rn.f32 %f425, %f573, %f527, %f421;
	// end inline asm
	// begin inline asm
	fma.rn.f32 %f429, %f573, %f527, %f425;
	// end inline asm
	// begin inline asm
	fma.rn.f32 %f433, %f573, %f527, %f429;
	// end inline asm
	// begin inline asm
	fma.rn.f32 %f437, %f573, %f527, %f433;
	// end inline asm
	// begin inline asm
	fma.rn.f32 %f441, %f573, %f527, %f437;
	// end inline asm
	// begin inline asm
	fma.rn.f32 %f445, %f573, %f527, %f441;
	// end inline asm
	// begin inline asm
	fma.rn.f32 %f449, %f573, %f527, %f445;
	// end inline asm
	// begin inline asm
	fma.rn.f32 %f453, %f573, %f527, %f449;
	// end inline asm
	// begin inline asm
	fma.rn.f32 %f457, %f573, %f527, %f453;
	// end inline asm
	// begin inline asm
	fma.rn.f32 %f461, %f573, %f527, %f457;
	// end inline asm
	// begin inline asm
	fma.rn.f32 %f465, %f573, %f527, %f461;
	// end inline asm
	// begin inline asm
	fma.rn.f32 %f469, %f573, %f527, %f465;
	// end inline asm
	// begin inline asm
	fma.rn.f32 %f473, %f573, %f527, %f469;
	// end inline asm
	// begin inline asm
	fma.rn.f32 %f477, %f573, %f527, %f473;
	// end inline asm
	// begin inline asm
	fma.rn.f32 %f481, %f573, %f527, %f477;
	// end inline asm
	// begin inline asm
	fma.rn.f32 %f485, %f573, %f527, %f481;
	// end inline asm
	// begin inline asm
	fma.rn.f32 %f489, %f573, %f527, %f485;
	// end inline asm
	// begin inline asm
	fma.rn.f32 %f493, %f573, %f527, %f489;
	// end inline asm
	// begin inline asm
	fma.rn.f32 %f497, %f573, %f527, %f493;
	// end inline asm
	// begin inline asm
	fma.rn.f32 %f501, %f573, %f527, %f497;
	// end inline asm
	// begin inline asm
	fma.rn.f32 %f505, %f573, %f527, %f501;
	// end inline asm
	// begin inline asm
	fma.rn.f32 %f509, %f573, %f527, %f505;
	// end inline asm
	// begin inline asm
	fma.rn.f32 %f513, %f573, %f527, %f509;
	// end inline asm
	// begin inline asm
	fma.rn.f32 %f517, %f573, %f527, %f513;
	// end inline asm
	// begin inline asm
	fma.rn.f32 %f521, %f573, %f527, %f517;
	// end inline asm
	// begin inline asm
	fma.rn.f32 %f572, %f573, %f527, %f521;
	// end inline asm
	mul.f32 	%f529, %f572, 0f3F22F983;
	cvt.rni.s32.f32 	%r91, %f529;
	cvt.rn.f32.s32 	%f530, %r91;
	fma.rn.f32 	%f531, %f530, 0fBFC90FDA, %f572;
	fma.rn.f32 	%f532, %f530, 0fB3A22168, %f531;
	fma.rn.f32 	%f575, %f530, 0fA7C234C5, %f532;
	abs.f32 	%f8, %f572;
	setp.ltu.f32 	%p1, %f8, 0f47CE4780;
	mov.u32 	%r87, %r91;
	mov.f32 	%f574, %f575;
	@%p1 bra 	$L__BB10_10;
	setp.neu.f32 	%p2, %f8, 0f7F800000;
	@%p2 bra 	$L__BB10_5;
	mov.f32 	%f535, 0f00000000;
	mul.rn.f32 	%f574, %f572, %f535;
	mov.b32 	%r87, 0;
	bra.uni 	$L__BB10_10;
$L__BB10_5:
	mov.b32 	%r5, %f572;
	shl.b32 	%r36, %r5, 8;
	or.b32  	%r6, %r36, -2147483648;
	mov.b64 	%rd40, 0;
	mov.b32 	%r84, 0;
	mov.u64 	%rd38, %rd26;
	mov.u64 	%rd39, %rd2;
$L__BB10_6:
	.pragma "nounroll";
	ld.global.nc.u32 	%r37, [%rd38];
	mad.wide.u32 	%rd18, %r37, %r6, %rd40;
	shr.u64 	%rd40, %rd18, 32;
	st.local.u32 	[%rd39], %rd18;
	add.s32 	%r84, %r84, 1;
	add.s64 	%rd39, %rd39, 4;
	add.s64 	%rd38, %rd38, 4;
	setp.ne.s32 	%p3, %r84, 6;
	@%p3 bra 	$L__BB10_6;
	shr.u32 	%r38, %r5, 23;
	st.local.u32 	[%rd2+24], %rd40;
	and.b32  	%r9, %r38, 31;
	and.b32  	%r39, %r38, 224;
	add.s32 	%r40, %r39, -128;
	shr.u32 	%r41, %r40, 5;
	mul.wide.u32 	%rd19, %r41, 4;
	sub.s64 	%rd9, %rd2, %rd19;
	ld.local.u32 	%r85, [%rd9+24];
	ld.local.u32 	%r86, [%rd9+20];
	setp.eq.s32 	%p4, %r9, 0;
	@%p4 bra 	$L__BB10_9;
	shf.l.wrap.b32 	%r85, %r86, %r85, %r9;
	ld.local.u32 	%r42, [%rd9+16];
	shf.l.wrap.b32 	%r86, %r42, %r86, %r9;
$L__BB10_9:
	shr.u32 	%r43, %r85, 30;
	shf.l.wrap.b32 	%r44, %r86, %r85, 2;
	shl.b32 	%r45, %r86, 2;
	shr.u32 	%r46, %r44, 31;
	add.s32 	%r47, %r46, %r43;
	neg.s32 	%r48, %r47;
	setp.lt.s32 	%p5, %r5, 0;
	selp.b32 	%r87, %r48, %r47, %p5;
	xor.b32  	%r49, %r44, %r5;
	shr.s32 	%r50, %r44, 31;
	xor.b32  	%r51, %r50, %r44;
	xor.b32  	%r52, %r50, %r45;
	cvt.u64.u32 	%rd20, %r51;
	shl.b64 	%rd21, %rd20, 32;
	cvt.u64.u32 	%rd22, %r52;
	or.b64  	%rd23, %rd21, %rd22;
	cvt.rn.f64.s64 	%fd1, %rd23;
	mul.f64 	%fd2, %fd1, 0d3BF921FB54442D19;
	cvt.rn.f32.f64 	%f533, %fd2;
	neg.f32 	%f534, %f533;
	setp.lt.s32 	%p6, %r49, 0;
	selp.f32 	%f574, %f534, %f533, %p6;
$L__BB10_10:
	setp.ltu.f32 	%p7, %f8, 0f47CE4780;
	mul.rn.f32 	%f536, %f574, %f574;
	and.b32  	%r54, %r87, 1;
	setp.eq.b32 	%p8, %r54, 1;
	selp.f32 	%f537, 0f3F800000, %f574, %p8;
	fma.rn.f32 	%f538, %f536, %f537, 0f00000000;
	fma.rn.f32 	%f539, %f536, 0f37CBAC00, 0fBAB607ED;
	selp.f32 	%f540, %f539, 0fB94D4153, %p8;
	selp.f32 	%f541, 0f3D2AAABB, 0f3C0885E4, %p8;
	fma.rn.f32 	%f542, %f540, %f536, %f541;
	selp.f32 	%f543, 0fBEFFFFFF, 0fBE2AAAA8, %p8;
	fma.rn.f32 	%f544, %f542, %f536, %f543;
	fma.rn.f32 	%f545, %f544, %f538, %f537;
	and.b32  	%r55, %r87, 2;
	setp.eq.s32 	%p9, %r55, 0;
	mov.f32 	%f546, 0f00000000;
	sub.f32 	%f547, %f546, %f545;
	selp.f32 	%f573, %f545, %f547, %p9;
	@%p7 bra 	$L__BB10_18;
	setp.neu.f32 	%p10, %f8, 0f7F800000;
	@%p10 bra 	$L__BB10_13;
	mov.f32 	%f550, 0f00000000;
	mul.rn.f32 	%f575, %f572, %f550;
	mov.b32 	%r91, 0;
	bra.uni 	$L__BB10_18;
$L__BB10_13:
	mov.b32 	%r18, %f572;
	shl.b32 	%r57, %r18, 8;
	or.b32  	%r19, %r57, -2147483648;
	mov.b64 	%rd41, 0;
	mov.b32 	%r88, 0;
$L__BB10_14:
	.pragma "nounroll";
	mul.wide.u32 	%rd25, %r88, 4;
	add.s64 	%rd27, %rd26, %rd25;
	ld.global.nc.u32 	%r58, [%rd27];
	mad.wide.u32 	%rd28, %r58, %r19, %rd41;
	shr.u64 	%rd41, %rd28, 32;
	add.s64 	%rd29, %rd1, %rd25;
	st.local.u32 	[%rd29], %rd28;
	add.s32 	%r88, %r88, 1;
	setp.ne.s32 	%p11, %r88, 6;
	@%p11 bra 	$L__BB10_14;
	shr.u32 	%r59, %r18, 23;
	st.local.u32 	[%rd1+24], %rd41;
	and.b32  	%r22, %r59, 31;
	and.b32  	%r60, %r59, 224;
	add.s32 	%r61, %r60, -128;
	shr.u32 	%r62, %r61, 5;
	mul.wide.u32 	%rd30, %r62, 4;
	sub.s64 	%rd12, %rd1, %rd30;
	ld.local.u32 	%r89, [%rd12+24];
	ld.local.u32 	%r90, [%rd12+20];
	setp.eq.s32 	%p12, %r22, 0;
	@%p12 bra 	$L__BB10_17;
	shf.l.wrap.b32 	%r89, %r90, %r89, %r22;
	ld.local.u32 	%r63, [%rd12+16];
	shf.l.wrap.b32 	%r90, %r63, %r90, %r22;
$L__BB10_17:
	shr.u32 	%r64, %r89, 30;
	shf.l.wrap.b32 	%r65, %r90, %r89, 2;
	shl.b32 	%r66, %r90, 2;
	shr.u32 	%r67, %r65, 31;
	add.s32 	%r68, %r67, %r64;
	neg.s32 	%r69, %r68;
	setp.lt.s32 	%p13, %r18, 0;
	selp.b32 	%r91, %r69, %r68, %p13;
	xor.b32  	%r70, %r65, %r18;
	shr.s32 	%r71, %r65, 31;
	xor.b32  	%r72, %r71, %r65;
	xor.b32  	%r73, %r71, %r66;
	cvt.u64.u32 	%rd31, %r72;
	shl.b64 	%rd32, %rd31, 32;
	cvt.u64.u32 	%rd33, %r73;
	or.b64  	%rd34, %rd32, %rd33;
	cvt.rn.f64.s64 	%fd3, %rd34;
	mul.f64 	%fd4, %fd3, 0d3BF921FB54442D19;
	cvt.rn.f32.f64 	%f548, %fd4;
	neg.f32 	%f549, %f548;
	setp.lt.s32 	%p14, %r70, 0;
	selp.f32 	%f575, %f549, %f548, %p14;
$L__BB10_18:
	add.s32 	%r83, %r83, 1;
	setp.ne.s32 	%p15, %r83, 64;
	@%p15 bra 	$L__BB10_2;
	add.s32 	%r82, %r82, 1;
	setp.ne.s32 	%p16, %r82, 512;
	@%p16 bra 	$L__BB10_1;
	add.s32 	%r75, %r91, 1;
	mul.rn.f32 	%f551, %f575, %f575;
	and.b32  	%r76, %r91, 1;
	setp.eq.b32 	%p17, %r76, 1;
	selp.f32 	%f552, %f575, 0f3F800000, %p17;
	fma.rn.f32 	%f553, %f551, %f552, 0f00000000;
	fma.rn.f32 	%f554, %f551, 0f37CBAC00, 0fBAB607ED;
	selp.f32 	%f555, 0fB94D4153, %f554, %p17;
	selp.f32 	%f556, 0f3C0885E4, 0f3D2AAABB, %p17;
	fma.rn.f32 	%f557, %f555, %f551, %f556;
	selp.f32 	%f558, 0fBE2AAAA8, 0fBEFFFFFF, %p17;
	fma.rn.f32 	%f559, %f557, %f551, %f558;
	fma.rn.f32 	%f560, %f559, %f553, %f552;
	and.b32  	%r77, %r75, 2;
	setp.eq.s32 	%p18, %r77, 0;
	mov.f32 	%f561, 0f00000000;
	sub.f32 	%f562, %f561, %f560;
	selp.f32 	%f563, %f560, %f562, %p18;
	add.s32 	%r78, %r1, 1;
	cvt.rn.f32.u32 	%f564, %r78;
	cvta.to.global.u64 	%rd35, %rd13;
	add.f32 	%f565, %f572, %f564;
	add.f32 	%f566, %f573, %f565;
	add.f32 	%f567, %f563, %f566;
	add.f32 	%f568, %f567, 0f40400000;
	add.f32 	%f569, %f568, 0f40800000;
	mov.u32 	%r79, %ctaid.x;
	mov.u32 	%r80, %ntid.x;
	mad.lo.s32 	%r81, %r79, %r80, %r1;
	mul.wide.u32 	%rd36, %r81, 4;
	add.s64 	%rd37, %rd35, %rd36;
	st.global.f32 	[%rd37], %f569;
	ret;

}


// ===== COMPILED SASS (sm_100) =====

	.target	sm_100

	.elftype	@"ET_EXEC"


//--------------------- .note.nv.tkinfo           --------------------------
	.section	.note.nv.tkinfo,"",@"SHT_NOTE"
	.sectionflags	@"SHF_NOTE_NV_TKINFO"
	.tkinfo
        /*0018*/ 	.word	0x00000002
        /*0030*/ 	.string	""
        /*0030*/ 	.string	"ptxas"
        /*0030*/ 	.string	"Cuda compilation tools, release 13.0, V13.0.88"
        /*0030*/ 	.string	"Build cuda_13.0.r13.0/compiler.36424714_0"
        /*0030*/ 	.string	"-arch sm_100 -m 64 "



//--------------------- .note.nv.cuinfo           --------------------------
	.section	.note.nv.cuinfo,"",@"SHT_NOTE"
	.sectionflags	@"SHF_NOTE_NV_CUINFO"
        /*0018*/ 	.short	0x0002
        /*001a*/ 	.short	0x0064
        /*001c*/ 	.short	0x0082
	.zero		2


//--------------------- .nv.info                  --------------------------
	.section	.nv.info,"",@"SHT_CUDA_INFO"
	.align	4


	//----- nvinfo : EIATTR_REGCOUNT
	.align		4
        /*0000*/ 	.byte	0x04, 0x2f
        /*0002*/ 	.short	(.L_2 - .L_1)
	.align		4
.L_1:
        /*0004*/ 	.word	index@(_Z19fp32_sincos_fpu_1_8Pf)
        /*0008*/ 	.word	0x0000001c


	//----- nvinfo : EIATTR_FRAME_SIZE
	.align		4
.L_2:
        /*000c*/ 	.byte	0x04, 0x11
        /*000e*/ 	.short	(.L_4 - .L_3)
	.align		4
.L_3:
        /*0010*/ 	.word	index@(_Z19fp32_sincos_fpu_1_8Pf)
        /*0014*/ 	.word	0x00000000


	//----- nvinfo : EIATTR_REGCOUNT
	.align		4
.L_4:
        /*0018*/ 	.byte	0x04, 0x2f
        /*001a*/ 	.short	(.L_6 - .L_5)
	.align		4
.L_5:
        /*001c*/ 	.word	index@(_Z19fp32_sincos_fpu_1_4Pf)
        /*0020*/ 	.word	0x0000001c


	//----- nvinfo : EIATTR_FRAME_SIZE
	.align		4
.L_6:
        /*0024*/ 	.byte	0x04, 0x11
        /*0026*/ 	.short	(.L_8 - .L_7)
	.align		4
.L_7:
        /*0028*/ 	.word	index@(_Z19fp32_sincos_fpu_1_4Pf)
        /*002c*/ 	.word	0x00000000


	//----- nvinfo : EIATTR_REGCOUNT
	.align		4
.L_8:
        /*0030*/ 	.byte	0x04, 0x2f
        /*0032*/ 	.short	(.L_10 - .L_9)
	.align		4
.L_9:
        /*0034*/ 	.word	index@(_Z19fp32_sincos_fpu_1_2Pf)
        /*0038*/ 	.word	0x0000001c


	//----- nvinfo : EIATTR_FRAME_SIZE
	.align		4
.L_10:
        /*003c*/ 	.byte	0x04, 0x11
        /*003e*/ 	.short	(.L_12 - .L_11)
	.align		4
.L_11:
        /*0040*/ 	.word	index@(_Z19fp32_sincos_fpu_1_2Pf)
        /*0044*/ 	.word	0x00000000


	//----- nvinfo : EIATTR_REGCOUNT
	.align		4
.L_12:
        /*0048*/ 	.byte	0x04, 0x2f
        /*004a*/ 	.short	(.L_14 - .L_13)
	.align		4
.L_13:
        /*004c*/ 	.word	index@(_Z19fp32_sincos_fpu_1_1Pf)
        /*0050*/ 	.word	0x0000001c


	//----- nvinfo : EIATTR_FRAME_SIZE
	.align		4
.L_14:
        /*0054*/ 	.byte	0x04, 0x11
        /*0056*/ 	.short	(.L_16 - .L_15)
	.align		4
.L_15:
        /*0058*/ 	.word	index@(_Z19fp32_sincos_fpu_1_1Pf)
        /*005c*/ 	.word	0x00000000


	//----- nvinfo : EIATTR_REGCOUNT
	.align		4
.L_16:
        /*0060*/ 	.byte	0x04, 0x2f
        /*0062*/ 	.short	(.L_18 - .L_17)
	.align		4
.L_17:
        /*0064*/ 	.word	index@(_Z19fp32_sincos_fpu_2_1Pf)
        /*0068*/ 	.word	0x0000001c


	//----- nvinfo : EIATTR_FRAME_SIZE
	.align		4
.L_18:
        /*006c*/ 	.byte	0x04, 0x11
        /*006e*/ 	.short	(.L_20 - .L_19)
	.align		4
.L_19:
        /*0070*/ 	.word	index@(_Z19fp32_sincos_fpu_2_1Pf)
        /*0074*/ 	.word	0x00000000


	//----- nvinfo : EIATTR_REGCOUNT
	.align		4
.L_20:
        /*0078*/ 	.byte	0x04, 0x2f
        /*007a*/ 	.short	(.L_22 - .L_21)
	.align		4
.L_21:
        /*007c*/ 	.word	index@(_Z19fp32_sincos_fpu_4_1Pf)
        /*0080*/ 	.word	0x0000001c


	//----- nvinfo : EIATTR_FRAME_SIZE
	.align		4
.L_22:
        /*0084*/ 	.byte	0x04, 0x11
        /*0086*/ 	.short	(.L_24 - .L_23)
	.align		4
.L_23:
        /*0088*/ 	.word	index@(_Z19fp32_sincos_fpu_4_1Pf)
        /*008c*/ 	.word	0x00000000


	//----- nvinfo : EIATTR_REGCOUNT
	.align		4
.L_24:
        /*0090*/ 	.byte	0x04, 0x2f
        /*0092*/ 	.short	(.L_26 - .L_25)
	.align		4
.L_25:
        /*0094*/ 	.word	index@(_Z19fp32_sincos_fpu_8_1Pf)
        /*0098*/ 	.word	0x0000001c


	//----- nvinfo : EIATTR_FRAME_SIZE
	.align		4
.L_26:
        /*009c*/ 	.byte	0x04, 0x11
        /*009e*/ 	.short	(.L_28 - .L_27)
	.align		4
.L_27:
        /*00a0*/ 	.word	index@(_Z19fp32_sincos_fpu_8_1Pf)
        /*00a4*/ 	.word	0x00000000


	//----- nvinfo : EIATTR_REGCOUNT
	.align		4
.L_28:
        /*00a8*/ 	.byte	0x04, 0x2f
        /*00aa*/ 	.short	(.L_30 - .L_29)
	.align		4
.L_29:
        /*00ac*/ 	.word	index@(_Z20fp32_sincos_fpu_16_1Pf)
        /*00b0*/ 	.word	0x0000001c


	//----- nvinfo : EIATTR_FRAME_SIZE
	.align		4
.L_30:
        /*00b4*/ 	.byte	0x04, 0x11
        /*00b6*/ 	.short	(.L_32 - .L_31)
	.align		4
.L_31:
        /*00b8*/ 	.word	index@(_Z20fp32_sincos_fpu_16_1Pf)
        /*00bc*/ 	.word	0x00000000


	//----- nvinfo : EIATTR_REGCOUNT
	.align		4
.L_32:
        /*00c0*/ 	.byte	0x04, 0x2f
        /*00c2*/ 	.short	(.L_34 - .L_33)
	.align		4
.L_33:
        /*00c4*/ 	.word	index@(_Z20fp32_sincos_fpu_32_1Pf)
        /*00c8*/ 	.word	0x0000001c


	//----- nvinfo : EIATTR_FRAME_SIZE
	.align		4
.L_34:
        /*00cc*/ 	.byte	0x04, 0x11
        /*00ce*/ 	.short	(.L_36 - .L_35)
	.align		4
.L_35:
        /*00d0*/ 	.word	index@(_Z20fp32_sincos_fpu_32_1Pf)
        /*00d4*/ 	.word	0x00000000


	//----- nvinfo : EIATTR_REGCOUNT
	.align		4
.L_36:
        /*00d8*/ 	.byte	0x04, 0x2f
        /*00da*/ 	.short	(.L_38 - .L_37)
	.align		4
.L_37:
        /*00dc*/ 	.word	index@(_Z20fp32_sincos_fpu_64_1Pf)
        /*00e0*/ 	.word	0x0000001c


	//----- nvinfo : EIATTR_FRAME_SIZE
	.align		4
.L_38:
        /*00e4*/ 	.byte	0x04, 0x11
        /*00e6*/ 	.short	(.L_40 - .L_39)
	.align		4
.L_39:
        /*00e8*/ 	.word	index@(_Z20fp32_sincos_fpu_64_1Pf)
        /*00ec*/ 	.word	0x00000000


	//----- nvinfo : EIATTR_REGCOUNT
	.align		4
.L_40:
        /*00f0*/ 	.byte	0x04, 0x2f
        /*00f2*/ 	.short	(.L_42 - .L_41)
	.align		4
.L_41:
        /*00f4*/ 	.word	index@(_Z21fp32_sincos_fpu_128_1Pf)
        /*00f8*/ 	.word	0x0000001c


	//----- nvinfo : EIATTR_FRAME_SIZE
	.align		4
.L_42:
        /*00fc*/ 	.byte	0x04, 0x11
        /*00fe*/ 	.short	(.L_44 - .L_43)
	.align		4
.L_43:
        /*0100*/ 	.word	index@(_Z21fp32_sincos_fpu_128_1Pf)
        /*0104*/ 	.word	0x00000000


	//----- nvinfo : EIATTR_MIN_STACK_SIZE
	.align		4
.L_44:
        /*0108*/ 	.byte	0x04, 0x12
        /*010a*/ 	.short	(.L_46 - .L_45)
	.align		4
.L_45:
        /*010c*/ 	.word	index@(_Z21fp32_sincos_fpu_128_1Pf)
        /*0110*/ 	.word	0x00000000


	//----- nvinfo : EIATTR_MIN_STACK_SIZE
	.align		4
.L_46:
        /*0114*/ 	.byte	0x04, 0x12
        /*0116*/ 	.short	(.L_48 - .L_47)
	.align		4
.L_47:
        /*0118*/ 	.word	index@(_Z20fp32_sincos_fpu_64_1Pf)
        /*011c*/ 	.word	0x00000000


	//----- nvinfo : EIATTR_MIN_STACK_SIZE
	.align		4
.L_48:
        /*0120*/ 	.byte	0x04, 0x12
        /*0122*/ 	.short	(.L_50 - .L_49)
	.align		4
.L_49:
        /*0124*/ 	.word	index@(_Z20fp32_sincos_fpu_32_1Pf)
        /*0128*/ 	.word	0x00000000


	//----- nvinfo : EIATTR_MIN_STACK_SIZE
	.align		4
.L_50:
        /*012c*/ 	.byte	0x04, 0x12
        /*012e*/ 	.short	(.L_52 - .L_51)
	.align		4
.L_51:
        /*0130*/ 	.word	index@(_Z20fp32_sincos_fpu_16_1Pf)
        /*0134*/ 	.word	0x00000000


	//----- nvinfo : EIATTR_MIN_STACK_SIZE
	.align		4
.L_52:
        /*0138*/ 	.byte	0x04, 0x12
        /*013a*/ 	.short	(.L_54 - .L_53)
	.align		4
.L_53:
        /*013c*/ 	.word	index@(_Z19fp32_sincos_fpu_8_1Pf)
        /*0140*/ 	.word	0x00000000


	//----- nvinfo : EIATTR_MIN_STACK_SIZE
	.align		4
.L_54:
        /*0144*/ 	.byte	0x04, 0x12
        /*0146*/ 	.short	(.L_56 - .L_55)
	.align		4
.L_55:
        /*0148*/ 	.word	index@(_Z19fp32_sincos_fpu_4_1Pf)
        /*014c*/ 	.word	0x00000000


	//----- nvinfo : EIATTR_MIN_STACK_SIZE
	.align		4
.L_56:
        /*0150*/ 	.byte	0x04, 0x12
        /*0152*/ 	.short	(.L_58 - .L_57)
	.align		4
.L_57:
        /*0154*/ 	.word	index@(_Z19fp32_sincos_fpu_2_1Pf)
        /*0158*/ 	.word	0x00000000


	//----- nvinfo : EIATTR_MIN_STACK_SIZE
	.align		4
.L_58:
        /*015c*/ 	.byte	0x04, 0x12
        /*015e*/ 	.short	(.L_60 - .L_59)
	.align		4
.L_59:
        /*0160*/ 	.word	index@(_Z19fp32_sincos_fpu_1_1Pf)
        /*0164*/ 	.word	0x00000000


	//----- nvinfo : EIATTR_MIN_STACK_SIZE
	.align		4
.L_60:
        /*0168*/ 	.byte	0x04, 0x12
        /*016a*/ 	.short	(.L_62 - .L_61)
	.align		4
.L_61:
        /*016c*/ 	.word	index@(_Z19fp32_sincos_fpu_1_2Pf)
        /*0170*/ 	.word	0x00000000


	//----- nvinfo : EIATTR_MIN_STACK_SIZE
	.align		4
.L_62:
        /*0174*/ 	.byte	0x04, 0x12
        /*0176*/ 	.short	(.L_64 - .L_63)
	.align		4
.L_63:
        /*0178*/ 	.word	index@(_Z19fp32_sincos_fpu_1_4Pf)
        /*017c*/ 	.word	0x00000000


	//----- nvinfo : EIATTR_MIN_STACK_SIZE
	.align		4
.L_64:
        /*0180*/ 	.byte	0x04, 0x12
        /*0182*/ 	.short	(.L_66 - .L_65)
	.align		4
.L_65:
        /*0184*/ 	.word	index@(_Z19fp32_sincos_fpu_1_8Pf)
        /*0188*/ 	.word	0x00000000
.L_66:


//--------------------- .nv.compat                --------------------------
	.section	.nv.compat,"",@"SHT_CUDA_COMPAT_INFO"
	.align	4
        /*0000*/ 	.byte	0x02, 0x09, 0x00, 0x00, 0x02, 0x02, 0x01, 0x00, 0x02, 0x05, 0x05, 0x00, 0x03, 0x07, 0x01, 0x01
        /*0010*/ 	.byte	0x02, 0x03, 0x00, 0x00, 0x02, 0x06, 0x01, 0x00, 0x04, 0x0b, 0x08, 0x00, 0x01, 0x00, 0x00, 0x00
        /*0020*/ 	.byte	0x00, 0x00, 0x00, 0x00


//--------------------- .nv.info._Z21fp32_sincos_fpu_128_1Pf --------------------------
	.section	.nv.info._Z21fp32_sincos_fpu_128_1Pf,"",@"SHT_CUDA_INFO"
	.sectionflags	@""
	.align	4


	//----- nvinfo : EIATTR_CUDA_API_VERSION
	.align		4
        /*0000*/ 	.byte	0x04, 0x37
        /*0002*/ 	.short	(.L_68 - .L_67)
.L_67:
        /*0004*/ 	.word	0x00000082


	//----- nvinfo : EIATTR_KPARAM_INFO
	.align		4
.L_68:
        /*0008*/ 	.byte	0x04, 0x17
        /*000a*/ 	.short	(.L_70 - .L_69)
.L_69:
        /*000c*/ 	.word	0x00000000
        /*0010*/ 	.short	0x0000
        /*0012*/ 	.short	0x0000
        /*0014*/ 	.byte	0x00, 0xf5, 0x21, 0x00


	//----- nvinfo : EIATTR_SPARSE_MMA_MASK
	.align		4
.L_70:
        /*0018*/ 	.byte	0x03, 0x50
        /*001a*/ 	.short	0x0000


	//----- nvinfo : EIATTR_MAXREG_COUNT
	.align		4
        /*001c*/ 	.byte	0x03, 0x1b
        /*001e*/ 	.short	0x00ff


	//----- nvinfo : EIATTR_MERCURY_ISA_VERSION
	.align		4
        /*0020*/ 	.byte	0x03, 0x5f
        /*0022*/ 	.short	0x0101


	//----- nvinfo : EIATTR_VRC_CTA_INIT_COUNT
	.align		4
        /*0024*/ 	.byte	0x02, 0x4a
	.zero		1
	.zero		1


	//----- nvinfo : EIATTR_EXIT_INSTR_OFFSETS
	.align		4
        /*0028*/ 	.byte	0x04, 0x1c
        /*002a*/ 	.short	(.L_72 - .L_71)


	//   ....[0]....
.L_71:
        /*002c*/ 	.word	0x00001850


	//----- nvinfo : EIATTR_CRS_STACK_SIZE
	.align		4
.L_72:
        /*0030*/ 	.byte	0x04, 0x1e
        /*0032*/ 	.short	(.L_74 - .L_73)
.L_73:
        /*0034*/ 	.word	0x00000000


	//----- nvinfo : EIATTR_CBANK_PARAM_SIZE
	.align		4
.L_74:
        /*0038*/ 	.byte	0x03, 0x19
        /*003a*/ 	.short	0x0008


	//----- nvinfo : EIATTR_PARAM_CBANK
	.align		4
        /*003c*/ 	.byte	0x04, 0x0a
        /*003e*/ 	.short	(.L_76 - .L_75)
	.align		4
.L_75:
        /*0040*/ 	.word	index@(.nv.constant0._Z21fp32_sincos_fpu_128_1Pf)
        /*0044*/ 	.short	0x0380
        /*0046*/ 	.short	0x0008


	//----- nvinfo : EIATTR_SW_WAR
	.align		4
.L_76:
        /*0048*/ 	.byte	0x04, 0x36
        /*004a*/ 	.short	(.L_78 - .L_77)
.L_77:
        /*004c*/ 	.word	0x00000008
.L_78:


//--------------------- .nv.info._Z20fp32_sincos_fpu_64_1Pf --------------------------
	.section	.nv.info._Z20fp32_sincos_fpu_64_1Pf,"",@"SHT_CUDA_INFO"
	.sectionflags	@""
	.align	4


	//----- nvinfo : EIATTR_CUDA_API_VERSION
	.align		4
        /*0000*/ 	.byte	0x04, 0x37
        /*0002*/ 	.short	(.L_80 - .L_79)
.L_79:
        /*0004*/ 	.word	0x00000082


	//----- nvinfo : EIATTR_KPARAM_INFO
	.align		4
.L_80:
        /*0008*/ 	.byte	0x04, 0x17
        /*000a*/ 	.short	(.L_82 - .L_81)
.L_81:
        /*000c*/ 	.word	0x00000000
        /*0010*/ 	.short	0x0000
        /*0012*/ 	.short	0x0000
        /*0014*/ 	.byte	0x00, 0xf5, 0x21, 0x00


	//----- nvinfo : EIATTR_SPARSE_MMA_MASK
	.align		4
.L_82:
        /*0018*/ 	.byte	0x03, 0x50
        /*001a*/ 	.short	0x0000


	//----- nvinfo : EIATTR_MAXREG_COUNT
	.align		4
        /*001c*/ 	.byte	0x03, 0x1b
        /*001e*/ 	.short	0x00ff


	//----- nvinfo : EIATTR_MERCURY_ISA_VERSION
	.align		4
        /*0020*/ 	.byte	0x03, 0x5f
        /*0022*/ 	.short	0x0101


	//----- nvinfo : EIATTR_VRC_CTA_INIT_COUNT
	.align		4
        /*0024*/ 	.byte	0x02, 0x4a
	.zero		1
	.zero		1


	//----- nvinfo : EIATTR_EXIT_INSTR_OFFSETS
	.align		4
        /*0028*/ 	.byte	0x04, 0x1c
        /*002a*/ 	.short	(.L_84 - .L_83)


	//   ....[0]....
.L_83:
        /*002c*/ 	.word	0x00001450


	//----- nvinfo : EIATTR_CRS_STACK_SIZE
	.align		4
.L_84:
        /*0030*/ 	.byte	0x04, 0x1e
        /*0032*/ 	.short	(.L_86 - .L_85)
.L_85:
        /*0034*/ 	.word	0x00000000


	//----- nvinfo : EIATTR_CBANK_PARAM_SIZE
	.align		4
.L_86:
        /*0038*/ 	.byte	0x03, 0x19
        /*003a*/ 	.short	0x0008


	//----- nvinfo : EIATTR_PARAM_CBANK
	.align		4
        /*003c*/ 	.byte	0x04, 0x0a
        /*003e*/ 	.short	(.L_88 - .L_87)
	.align		4
.L_87:
        /*0040*/ 	.word	index@(.nv.constant0._Z20fp32_sincos_fpu_64_1Pf)
        /*0044*/ 	.short	0x0380
        /*0046*/ 	.short	0x0008


	//----- nvinfo : EIATTR_SW_WAR
	.align		4
.L_88:
        /*0048*/ 	.byte	0x04, 0x36
        /*004a*/ 	.short	(.L_90 - .L_89)
.L_89:
        /*004c*/ 	.word	0x00000008
.L_90:


//--------------------- .nv.info._Z20fp32_sincos_fpu_32_1Pf --------------------------
	.section	.nv.info._Z20fp32_sincos_fpu_32_1Pf,"",@"SHT_CUDA_INFO"
	.sectionflags	@""
	.align	4


	//----- nvinfo : EIATTR_CUDA_API_VERSION
	.align		4
        /*0000*/ 	.byte	0x04, 0x37
        /*0002*/ 	.short	(.L_92 - .L_91)
.L_91:
        /*0004*/ 	.word	0x00000082


	//----- nvinfo : EIATTR_KPARAM_INFO
	.align		4
.L_92:
        /*0008*/ 	.byte	0x04, 0x17
        /*000a*/ 	.short	(.L_94 - .L_93)
.L_93:
        /*000c*/ 	.word	0x00000000
        /*0010*/ 	.short	0x0000
        /*0012*/ 	.short	0x0000
        /*0014*/ 	.byte	0x00, 0xf5, 0x21, 0x00


	//----- nvinfo : EIATTR_SPARSE_MMA_MASK
	.align		4
.L_94:
        /*0018*/ 	.byte	0x03, 0x50
        /*001a*/ 	.short	0x0000


	//----- nvinfo : EIATTR_MAXREG_COUNT
	.align		4
        /*001c*/ 	.byte	0x03, 0x1b
        /*001e*/ 	.short	0x00ff


	//----- nvinfo : EIATTR_MERCURY_ISA_VERSION
	.align		4
        /*0020*/ 	.byte	0x03, 0x5f
        /*0022*/ 	.short	0x0101


	//----- nvinfo : EIATTR_VRC_CTA_INIT_COUNT
	.align		4
        /*0024*/ 	.byte	0x02, 0x4a
	.zero		1
	.zero		1


	//----- nvinfo : EIATTR_EXIT_INSTR_OFFSETS
	.align		4
        /*0028*/ 	.byte	0x04, 0x1c
        /*002a*/ 	.short	(.L_96 - .L_95)


	//   ....[0]....
.L_95:
        /*002c*/ 	.word	0x00001250


	//----- nvinfo : EIATTR_CRS_STACK_SIZE
	.align		4
.L_96:
        /*0030*/ 	.byte	0x04, 0x1e
        /*0032*/ 	.short	(.L_98 - .L_97)
.L_97:
        /*0034*/ 	.word	0x00000000


	//----- nvinfo : EIATTR_CBANK_PARAM_SIZE
	.align		4
.L_98:
        /*0038*/ 	.byte	0x03, 0x19
        /*003a*/ 	.short	0x0008


	//----- nvinfo : EIATTR_PARAM_CBANK
	.align		4
        /*003c*/ 	.byte	0x04, 0x0a
        /*003e*/ 	.short	(.L_100 - .L_99)
	.align		4
.L_99:
        /*0040*/ 	.word	index@(.nv.constant0._Z20fp32_sincos_fpu_32_1Pf)
        /*0044*/ 	.short	0x0380
        /*0046*/ 	.short	0x0008


	//----- nvinfo : EIATTR_SW_WAR
	.align		4
.L_100:
        /*0048*/ 	.byte	0x04, 0x36
        /*004a*/ 	.short	(.L_102 - .L_101)
.L_101:
        /*004c*/ 	.word	0x00000008
.L_102:


//--------------------- .nv.info._Z20fp32_sincos_fpu_16_1Pf --------------------------
	.section	.nv.info._Z20fp32_sincos_fpu_16_1Pf,"",@"SHT_CUDA_INFO"
	.sectionflags	@""
	.align	4


	//----- nvinfo : EIATTR_CUDA_API_VERSION
	.align		4
        /*0000*/ 	.byte	0x04, 0x37
        /*0002*/ 	.short	(.L_104 - .L_103)
.L_103:
        /*0004*/ 	.word	0x00000082


	//----- nvinfo : EIATTR_KPARAM_INFO
	.align		4
.L_104:
        /*0008*/ 	.byte	0x04, 0x17
        /*000a*/ 	.short	(.L_106 - .L_105)
.L_105:
        /*000c*/ 	.word	0x00000000
        /*0010*/ 	.short	0x0000
        /*0012*/ 	.short	0x0000
        /*0014*/ 	.byte	0x00, 0xf5, 0x21, 0x00


	//----- nvinfo : EIATTR_SPARSE_MMA_MASK
	.align		4
.L_106:
        /*0018*/ 	.byte	0x03, 0x50
        /*001a*/ 	.short	0x0000


	//----- nvinfo : EIATTR_MAXREG_COUNT
	.align		4
        /*001c*/ 	.byte	0x03, 0x1b
        /*001e*/ 	.short	0x00ff


	//----- nvinfo : EIATTR_MERCURY_ISA_VERSION
	.align		4
        /*0020*/ 	.byte	0x03, 0x5f
        /*0022*/ 	.short	0x0101


	//----- nvinfo : EIATTR_VRC_CTA_INIT_COUNT
	.align		4
        /*0024*/ 	.byte	0x02, 0x4a
	.zero		1
	.zero		1


	//----- nvinfo : EIATTR_EXIT_INSTR_OFFSETS
	.align		4
        /*0028*/ 	.byte	0x04, 0x1c
        /*002a*/ 	.short	(.L_108 - .L_107)


	//   ....[0]....
.L_107:
        /*002c*/ 	.word	0x00001150


	//----- nvinfo : EIATTR_CRS_STACK_SIZE
	.align		4
.L_108:
        /*0030*/ 	.byte	0x04, 0x1e
        /*0032*/ 	.short	(.L_110 - .L_109)
.L_109:
        /*0034*/ 	.word	0x00000000


	//----- nvinfo : EIATTR_CBANK_PARAM_SIZE
	.align		4
.L_110:
        /*0038*/ 	.byte	0x03, 0x19
        /*003a*/ 	.short	0x0008


	//----- nvinfo : EIATTR_PARAM_CBANK
	.align		4
        /*003c*/ 	.byte	0x04, 0x0a
        /*003e*/ 	.short	(.L_112 - .L_111)
	.align		4
.L_111:
        /*0040*/ 	.word	index@(.nv.constant0._Z20fp32_sincos_fpu_16_1Pf)
        /*0044*/ 	.short	0x0380
        /*0046*/ 	.short	0x0008


	//----- nvinfo : EIATTR_SW_WAR
	.align		4
.L_112:
        /*0048*/ 	.byte	0x04, 0x36
        /*004a*/ 	.short	(.L_114 - .L_113)
.L_113:
        /*004c*/ 	.word	0x00000008
.L_114:


//--------------------- .nv.info._Z19fp32_sincos_fpu_8_1Pf --------------------------
	.section	.nv.info._Z19fp32_sincos_fpu_8_1Pf,"",@"SHT_CUDA_INFO"
	.sectionflags	@""
	.align	4


	//----- nvinfo : EIATTR_CUDA_API_VERSION
	.align		4
        /*0000*/ 	.byte	0x04, 0x37
        /*0002*/ 	.short	(.L_116 - .L_115)
.L_115:
        /*0004*/ 	.word	0x00000082


	//----- nvinfo : EIATTR_KPARAM_INFO
	.align		4
.L_116:
        /*0008*/ 	.byte	0x04, 0x17
        /*000a*/ 	.short	(.L_118 - .L_117)
.L_117:
        /*000c*/ 	.word	0x00000000
        /*0010*/ 	.short	0x0000
        /*0012*/ 	.short	0x0000
        /*0014*/ 	.byte	0x00, 0xf5, 0x21, 0x00


	//----- nvinfo : EIATTR_SPARSE_MMA_MASK
	.align		4
.L_118:
        /*0018*/ 	.byte	0x03, 0x50
        /*001a*/ 	.short	0x0000


	//----- nvinfo : EIATTR_MAXREG_COUNT
	.align		4
        /*001c*/ 	.byte	0x03, 0x1b
        /*001e*/ 	.short	0x00ff


	//----- nvinfo : EIATTR_MERCURY_ISA_VERSION
	.align		4
        /*0020*/ 	.byte	0x03, 0x5f
        /*0022*/ 	.short	0x0101


	//----- nvinfo : EIATTR_VRC_CTA_INIT_COUNT
	.align		4
        /*0024*/ 	.byte	0x02, 0x4a
	.zero		1
	.zero		1


	//----- nvinfo : EIATTR_EXIT_INSTR_OFFSETS
	.align		4
        /*0028*/ 	.byte	0x04, 0x1c
        /*002a*/ 	.short	(.L_120 - .L_119)


	//   ....[0]....
.L_119:
        /*002c*/ 	.word	0x000010d0


	//----- nvinfo : EIATTR_CRS_STACK_SIZE
	.align		4
.L_120:
        /*0030*/ 	.byte	0x04, 0x1e
        /*0032*/ 	.short	(.L_122 - .L_121)
.L_121:
        /*0034*/ 	.word	0x00000000


	//----- nvinfo : EIATTR_CBANK_PARAM_SIZE
	.align		4
.L_122:
        /*0038*/ 	.byte	0x03, 0x19
        /*003a*/ 	.short	0x0008


	//----- nvinfo : EIATTR_PARAM_CBANK
	.align		4
        /*003c*/ 	.byte	0x04, 0x0a
        /*003e*/ 	.short	(.L_124 - .L_123)
	.align		4
.L_123:
        /*0040*/ 	.word	index@(.nv.constant0._Z19fp32_sincos_fpu_8_1Pf)
        /*0044*/ 	.short	0x0380
        /*0046*/ 	.short	0x0008


	//----- nvinfo : EIATTR_SW_WAR
	.align		4
.L_124:
        /*0048*/ 	.byte	0x04, 0x36
        /*004a*/ 	.short	(.L_126 - .L_125)
.L_125:
        /*004c*/ 	.word	0x00000008
.L_126:


//--------------------- .nv.info._Z19fp32_sincos_fpu_4_1Pf --------------------------
	.section	.nv.info._Z19fp32_sincos_fpu_4_1Pf,"",@"SHT_CUDA_INFO"
	.sectionflags	@""
	.align	4


	//----- nvinfo : EIATTR_CUDA_API_VERSION
	.align		4
        /*0000*/ 	.byte	0x04, 0x37
        /*0002*/ 	.short	(.L_128 - .L_127)
.L_127:
        /*0004*/ 	.word	0x00000082


	//----- nvinfo : EIATTR_KPARAM_INFO
	.align		4
.L_128:
        /*0008*/ 	.byte	0x04, 0x17
        /*000a*/ 	.short	(.L_130 - .L_129)
.L_129:
        /*000c*/ 	.word	0x00000000
        /*0010*/ 	.short	0x0000
        /*0012*/ 	.short	0x0000
        /*0014*/ 	.byte	0x00, 0xf5, 0x21, 0x00


	//----- nvinfo : EIATTR_SPARSE_MMA_MASK
	.align		4
.L_130:
        /*0018*/ 	.byte	0x03, 0x50
        /*001a*/ 	.short	0x0000


	//----- nvinfo : EIATTR_MAXREG_COUNT
	.align		4
        /*001c*/ 	.byte	0x03, 0x1b
        /*001e*/ 	.short	0x00ff


	//----- nvinfo : EIATTR_MERCURY_ISA_VERSION
	.align		4
        /*0020*/ 	.byte	0x03, 0x5f
        /*0022*/ 	.short	0x0101


	//----- nvinfo : EIATTR_VRC_CTA_INIT_COUNT
	.align		4
        /*0024*/ 	.byte	0x02, 0x4a
	.zero		1
	.zero		1


	//----- nvinfo : EIATTR_EXIT_INSTR_OFFSETS
	.align		4
        /*0028*/ 	.byte	0x04, 0x1c
        /*002a*/ 	.short	(.L_132 - .L_131)


	//   ....[0]....
.L_131:
        /*002c*/ 	.word	0x00001090


	//----- nvinfo : EIATTR_CRS_STACK_SIZE
	.align		4
.L_132:
        /*0030*/ 	.byte	0x04, 0x1e
        /*0032*/ 	.short	(.L_134 - .L_133)
.L_133:
        /*0034*/ 	.word	0x00000000


	//----- nvinfo : EIATTR_CBANK_PARAM_SIZE
	.align		4
.L_134:
        /*0038*/ 	.byte	0x03, 0x19
        /*003a*/ 	.short	0x0008


	//----- nvinfo : EIATTR_PARAM_CBANK
	.align		4
        /*003c*/ 	.byte	0x04, 0x0a
        /*003e*/ 	.short	(.L_136 - .L_135)
	.align		4
.L_135:
        /*0040*/ 	.word	index@(.nv.constant0._Z19fp32_sincos_fpu_4_1Pf)
        /*0044*/ 	.short	0x0380
        /*0046*/ 	.short	0x0008


	//----- nvinfo : EIATTR_SW_WAR
	.align		4
.L_136:
        /*0048*/ 	.byte	0x04, 0x36
        /*004a*/ 	.short	(.L_138 - .L_137)
.L_137:
        /*004c*/ 	.word	0x00000008
.L_138:


//--------------------- .nv.info._Z19fp32_sincos_fpu_2_1Pf --------------------------
	.section	.nv.info._Z19fp32_sincos_fpu_2_1Pf,"",@"SHT_CUDA_INFO"
	.sectionflags	@""
	.align	4


	//----- nvinfo : EIATTR_CUDA_API_VERSION
	.align		4
        /*0000*/ 	.byte	0x04, 0x37
        /*0002*/ 	.short	(.L_140 - .L_139)
.L_139:
        /*0004*/ 	.word	0x00000082


	//----- nvinfo : EIATTR_KPARAM_INFO
	.align		4
.L_140:
        /*0008*/ 	.byte	0x04, 0x17
        /*000a*/ 	.short	(.L_142 - .L_141)
.L_141:
        /*000c*/ 	.word	0x00000000
        /*0010*/ 	.short	0x0000
        /*0012*/ 	.short	0x0000
        /*0014*/ 	.byte	0x00, 0xf5, 0x21, 0x00


	//----- nvinfo : EIATTR_SPARSE_MMA_MASK
	.align		4
.L_142:
        /*0018*/ 	.byte	0x03, 0x50
        /*001a*/ 	.short	0x0000


	//----- nvinfo : EIATTR_MAXREG_COUNT
	.align		4
        /*001c*/ 	.byte	0x03, 0x1b
        /*001e*/ 	.short	0x00ff


	//----- nvinfo : EIATTR_MERCURY_ISA_VERSION
	.align		4
        /*0020*/ 	.byte	0x03, 0x5f
        /*0022*/ 	.short	0x0101


	//----- nvinfo : EIATTR_VRC_CTA_INIT_COUNT
	.align		4
        /*0024*/ 	.byte	0x02, 0x4a
	.zero		1
	.zero		1


	//----- nvinfo : EIATTR_EXIT_INSTR_OFFSETS
	.align		4
        /*0028*/ 	.byte	0x04, 0x1c
        /*002a*/ 	.short	(.L_144 - .L_143)


	//   ....[0]....
.L_143:
        /*002c*/ 	.word	0x00001070


	//----- nvinfo : EIATTR_CRS_STACK_SIZE
	.align		4
.L_144:
        /*0030*/ 	.byte	0x04, 0x1e
        /*0032*/ 	.short	(.L_146 - .L_145)
.L_145:
        /*0034*/ 	.word	0x00000000


	//----- nvinfo : EIATTR_CBANK_PARAM_SIZE
	.align		4
.L_146:
        /*0038*/ 	.byte	0x03, 0x19
        /*003a*/ 	.short	0x0008


	//----- nvinfo : EIATTR_PARAM_CBANK
	.align		4
        /*003c*/ 	.byte	0x04, 0x0a
        /*003e*/ 	.short	(.L_148 - .L_147)
	.align		4
.L_147:
        /*0040*/ 	.word	index@(.nv.constant0._Z19fp32_sincos_fpu_2_1Pf)
        /*0044*/ 	.short	0x0380
        /*0046*/ 	.short	0x0008


	//----- nvinfo : EIATTR_SW_WAR
	.align		4
.L_148:
        /*0048*/ 	.byte	0x04, 0x36
        /*004a*/ 	.short	(.L_150 - .L_149)
.L_149:
        /*004c*/ 	.word	0x00000008
.L_150:


//--------------------- .nv.info._Z19fp32_sincos_fpu_1_1Pf --------------------------
	.section	.nv.info._Z19fp32_sincos_fpu_1_1Pf,"",@"SHT_CUDA_INFO"
	.sectionflags	@""
	.align	4


	//----- nvinfo : EIATTR_CUDA_API_VERSION
	.align		4
        /*0000*/ 	.byte	0x04, 0x37
        /*0002*/ 	.short	(.L_152 - .L_151)
.L_151:
        /*0004*/ 	.word	0x00000082


	//----- nvinfo : EIATTR_KPARAM_INFO
	.align		4
.L_152:
        /*0008*/ 	.byte	0x04, 0x17
        /*000a*/ 	.short	(.L_154 - .L_153)
.L_153:
        /*000c*/ 	.word	0x00000000
        /*0010*/ 	.short	0x0000
        /*0012*/ 	.short	0x0000
        /*0014*/ 	.byte	0x00, 0xf5, 0x21, 0x00


	//----- nvinfo : EIATTR_SPARSE_MMA_MASK
	.align		4
.L_154:
        /*0018*/ 	.byte	0x03, 0x50
        /*001a*/ 	.short	0x0000


	//----- nvinfo : EIATTR_MAXREG_COUNT
	.align		4
        /*001c*/ 	.byte	0x03, 0x1b
        /*001e*/ 	.short	0x00ff


	//----- nvinfo : EIATTR_MERCURY_ISA_VERSION
	.align		4
        /*0020*/ 	.byte	0x03, 0x5f
        /*0022*/ 	.short	0x0101


	//----- nvinfo : EIATTR_VRC_CTA_INIT_COUNT
	.align		4
        /*0024*/ 	.byte	0x02, 0x4a
	.zero		1
	.zero		1


	//----- nvinfo : EIATTR_EXIT_INSTR_OFFSETS
	.align		4
        /*0028*/ 	.byte	0x04, 0x1c
        /*002a*/ 	.short	(.L_156 - .L_155)


	//   ....[0]....
.L_155:
        /*002c*/ 	.word	0x00001060


	//----- nvinfo : EIATTR_CRS_STACK_SIZE
	.align		4
.L_156:
        /*0030*/ 	.byte	0x04, 0x1e
        /*0032*/ 	.short	(.L_158 - .L_157)
.L_157:
        /*0034*/ 	.word	0x00000000


	//----- nvinfo : EIATTR_CBANK_PARAM_SIZE
	.align		4
.L_158:
        /*0038*/ 	.byte	0x03, 0x19
        /*003a*/ 	.short	0x0008


	//----- nvinfo : EIATTR_PARAM_CBANK
	.align		4
        /*003c*/ 	.byte	0x04, 0x0a
        /*003e*/ 	.short	(.L_160 - .L_159)
	.align		4
.L_159:
        /*0040*/ 	.word	index@(.nv.constant0._Z19fp32_sincos_fpu_1_1Pf)
        /*0044*/ 	.short	0x0380
        /*0046*/ 	.short	0x0008


	//----- nvinfo : EIATTR_SW_WAR
	.align		4
.L_160:
        /*0048*/ 	.byte	0x04, 0x36
        /*004a*/ 	.short	(.L_162 - .L_161)
.L_161:
        /*004c*/ 	.word	0x00000008
.L_162:


//--------------------- .nv.info._Z19fp32_sincos_fpu_1_2Pf --------------------------
	.section	.nv.info._Z19fp32_sincos_fpu_1_2Pf,"",@"SHT_CUDA_INFO"
	.sectionflags	@""
	.align	4


	//----- nvinfo : EIATTR_CUDA_API_VERSION
	.align		4
        /*0000*/ 	.byte	0x04, 0x37
        /*0002*/ 	.short	(.L_164 - .L_163)
.L_163:
        /*0004*/ 	.word	0x00000082


	//----- nvinfo : EIATTR_KPARAM_INFO
	.align		4
.L_164:
        /*0008*/ 	.byte	0x04, 0x17
        /*000a*/ 	.short	(.L_166 - .L_165)
.L_165:
        /*000c*/ 	.word	0x00000000
        /*0010*/ 	.short	0x0000
        /*0012*/ 	.short	0x0000
        /*0014*/ 	.byte	0x00, 0xf5, 0x21, 0x00


	//----- nvinfo : EIATTR_SPARSE_MMA_MASK
	.align		4
.L_166:
        /*0018*/ 	.byte	0x03, 0x50
        /*001a*/ 	.short	0x0000


	//----- nvinfo : EIATTR_MAXREG_COUNT
	.align		4
        /*001c*/ 	.byte	0x03, 0x1b
        /*001e*/ 	.short	0x00ff


	//----- nvinfo : EIATTR_MERCURY_ISA_VERSION
	.align		4
        /*0020*/ 	.byte	0x03, 0x5f
        /*0022*/ 	.short	0x0101


	//----- nvinfo : EIATTR_VRC_CTA_INIT_COUNT
	.align		4
        /*0024*/ 	.byte	0x02, 0x4a
	.zero		1
	.zero		1


	//----- nvinfo : EIATTR_EXIT_INSTR_OFFSETS
	.align		4
        /*0028*/ 	.byte	0x04, 0x1c
        /*002a*/ 	.short	(.L_168 - .L_167)


	//   ....[0]....
.L_167:
        /*002c*/ 	.word	0x00001480


	//----- nvinfo : EIATTR_CRS_STACK_SIZE
	.align		4
.L_168:
        /*0030*/ 	.byte	0x04, 0x1e
        /*0032*/ 	.short	(.L_170 - .L_169)
.L_169:
        /*0034*/ 	.word	0x00000000


	//----- nvinfo : EIATTR_CBANK_PARAM_SIZE
	.align		4
.L_170:
        /*0038*/ 	.byte	0x03, 0x19
        /*003a*/ 	.short	0x0008


	//----- nvinfo : EIATTR_PARAM_CBANK
	.align		4
        /*003c*/ 	.byte	0x04, 0x0a
        /*003e*/ 	.short	(.L_172 - .L_171)
	.align		4
.L_171:
        /*0040*/ 	.word	index@(.nv.constant0._Z19fp32_sincos_fpu_1_2Pf)
        /*0044*/ 	.short	0x0380
        /*0046*/ 	.short	0x0008


	//----- nvinfo : EIATTR_SW_WAR
	.align		4
.L_172:
        /*0048*/ 	.byte	0x04, 0x36
        /*004a*/ 	.short	(.L_174 - .L_173)
.L_173:
        /*004c*/ 	.word	0x00000008
.L_174:


//--------------------- .nv.info._Z19fp32_sincos_fpu_1_4Pf --------------------------
	.section	.nv.info._Z19fp32_sincos_fpu_1_4Pf,"",@"SHT_CUDA_INFO"
	.sectionflags	@""
	.align	4


	//----- nvinfo : EIATTR_CUDA_API_VERSION
	.align		4
        /*0000*/ 	.byte	0x04, 0x37
        /*0002*/ 	.short	(.L_176 - .L_175)
.L_175:
        /*0004*/ 	.word	0x00000082


	//----- nvinfo : EIATTR_KPARAM_INFO
	.align		4
.L_176:
        /*0008*/ 	.byte	0x04, 0x17
        /*000a*/ 	.short	(.L_178 - .L_177)
.L_177:
        /*000c*/ 	.word	0x00000000
        /*0010*/ 	.short	0x0000
        /*0012*/ 	.short	0x0000
        /*0014*/ 	.byte	0x00, 0xf5, 0x21, 0x00


	//----- nvinfo : EIATTR_SPARSE_MMA_MASK
	.align		4
.L_178:
        /*0018*/ 	.byte	0x03, 0x50
        /*001a*/ 	.short	0x0000


	//----- nvinfo : EIATTR_MAXREG_COUNT
	.align		4
        /*001c*/ 	.byte	0x03, 0x1b
        /*001e*/ 	.short	0x00ff


	//----- nvinfo : EIATTR_MERCURY_ISA_VERSION
	.align		4
        /*0020*/ 	.byte	0x03, 0x5f
        /*0022*/ 	.short	0x0101


	//----- nvinfo : EIATTR_VRC_CTA_INIT_COUNT
	.align		4
        /*0024*/ 	.byte	0x02, 0x4a
	.zero		1
	.zero		1


	//----- nvinfo : EIATTR_EXIT_INSTR_OFFSETS
	.align		4
        /*0028*/ 	.byte	0x04, 0x1c
        /*002a*/ 	.short	(.L_180 - .L_179)


	//   ....[0]....
.L_179:
        /*002c*/ 	.word	0x00001ae0


	//----- nvinfo : EIATTR_CRS_STACK_SIZE
	.align		4
.L_180:
        /*0030*/ 	.byte	0x04, 0x1e
        /*0032*/ 	.short	(.L_182 - .L_181)
.L_181:
        /*0034*/ 	.word	0x00000000


	//----- nvinfo : EIATTR_CBANK_PARAM_SIZE
	.align		4
.L_182:
        /*0038*/ 	.byte	0x03, 0x19
        /*003a*/ 	.short	0x0008


	//----- nvinfo : EIATTR_PARAM_CBANK
	.align		4
        /*003c*/ 	.byte	0x04, 0x0a
        /*003e*/ 	.short	(.L_184 - .L_183)
	.align		4
.L_183:
        /*0040*/ 	.word	index@(.nv.constant0._Z19fp32_sincos_fpu_1_4Pf)
        /*0044*/ 	.short	0x0380
        /*0046*/ 	.short	0x0008


	//----- nvinfo : EIATTR_SW_WAR
	.align		4
.L_184:
        /*0048*/ 	.byte	0x04, 0x36
        /*004a*/ 	.short	(.L_186 - .L_185)
.L_185:
        /*004c*/ 	.word	0x00000008
.L_186:


//--------------------- .nv.info._Z19fp32_sincos_fpu_1_8Pf --------------------------
	.section	.nv.info._Z19fp32_sincos_fpu_1_8Pf,"",@"SHT_CUDA_INFO"
	.sectionflags	@""
	.align	4


	//----- nvinfo : EIATTR_CUDA_API_VERSION
	.align		4
        /*0000*/ 	.byte	0x04, 0x37
        /*0002*/ 	.short	(.L_188 - .L_187)
.L_187:
        /*0004*/ 	.word	0x00000082


	//----- nvinfo : EIATTR_KPARAM_INFO
	.align		4
.L_188:
        /*0008*/ 	.byte	0x04, 0x17
        /*000a*/ 	.short	(.L_190 - .L_189)
.L_189:
        /*000c*/ 	.word	0x00000000
        /*0010*/ 	.short	0x0000
        /*0012*/ 	.short	0x0000
        /*0014*/ 	.byte	0x00, 0xf5, 0x21, 0x00


	//----- nvinfo : EIATTR_SPARSE_MMA_MASK
	.align		4
.L_190:
        /*0018*/ 	.byte	0x03, 0x50
        /*001a*/ 	.short	0x0000


	//----- nvinfo : EIATTR_MAXREG_COUNT
	.align		4
        /*001c*/ 	.byte	0x03, 0x1b
        /*001e*/ 	.short	0x00ff


	//----- nvinfo : EIATTR_MERCURY_ISA_VERSION
	.align		4
        /*0020*/ 	.byte	0x03, 0x5f
        /*0022*/ 	.short	0x0101


	//----- nvinfo : EIATTR_VRC_CTA_INIT_COUNT
	.align		4
        /*0024*/ 	.byte	0x02, 0x4a
	.zero		1
	.zero		1


	//----- nvinfo : EIATTR_EXIT_INSTR_OFFSETS
	.align		4
        /*0028*/ 	.byte	0x04, 0x1c
        /*002a*/ 	.short	(.L_192 - .L_191)


	//   ....[0]....
.L_191:
        /*002c*/ 	.word	0x000028e0


	//----- nvinfo : EIATTR_CRS_STACK_SIZE
	.align		4
.L_192:
        /*0030*/ 	.byte	0x04, 0x1e
        /*0032*/ 	.short	(.L_194 - .L_193)
.L_193:
        /*0034*/ 	.word	0x00000000


	//----- nvinfo : EIATTR_CBANK_PARAM_SIZE
	.align		4
.L_194:
        /*0038*/ 	.byte	0x03, 0x19
        /*003a*/ 	.short	0x0008


	//----- nvinfo : EIATTR_PARAM_CBANK
	.align		4
        /*003c*/ 	.byte	0x04, 0x0a
        /*003e*/ 	.short	(.L_196 - .L_195)
	.align		4
.L_195:
        /*0040*/ 	.word	index@(.nv.constant0._Z19fp32_sincos_fpu_1_8Pf)
        /*0044*/ 	.short	0x0380
        /*0046*/ 	.short	0x0008


	//----- nvinfo : EIATTR_SW_WAR
	.align		4
.L_196:
        /*0048*/ 	.byte	0x04, 0x36
        /*004a*/ 	.short	(.L_198 - .L_197)
.L_197:
        /*004c*/ 	.word	0x00000008
.L_198:


//--------------------- .nv.callgraph             --------------------------
	.section	.nv.callgraph,"",@"SHT_CUDA_CALLGRAPH"
	.align	4
	.sectionentsize	8
	.align		4
        /*0000*/ 	.word	0x00000000
	.align		4
        /*0004*/ 	.word	0xffffffff
	.align		4
        /*0008*/ 	.word	0x00000000
	.align		4
        /*000c*/ 	.word	0xfffffffe
	.align		4
        /*0010*/ 	.word	0x00000000
	.align		4
        /*0014*/ 	.word	0xfffffffd
	.align		4
        /*0018*/ 	.word	0x00000000
	.align		4
        /*001c*/ 	.word	0xfffffffc


//--------------------- .nv.constant4             --------------------------
	.section	.nv.constant4,"a",@progbits
	.align	8
	.align		8
.nv.constant4:
        /*0000*/ 	.dword	__cudart_i2opi_f


//--------------------- .text._Z21fp32_sincos_fpu_128_1Pf --------------------------
	.section	.text._Z21fp32_sincos_fpu_128_1Pf,"ax",@progbits
	.align	128
        .global         _Z21fp32_sincos_fpu_128_1Pf
        .type           _Z21fp32_sincos_fpu_128_1Pf,@function
        .size           _Z21fp32_sincos_fpu_128_1Pf,(.L_x_206 - _Z21fp32_sincos_fpu_128_1Pf)
        .other          _Z21fp32_sincos_fpu_128_1Pf,@"STO_CUDA_ENTRY STV_DEFAULT"
_Z21fp32_sincos_fpu_128_1Pf:
.text._Z21fp32_sincos_fpu_128_1Pf:
[----:B------:R-:W-:Y:S01]  /*0000*/  LDC R1, c[0x0][0x37c] ;  /* 0x0000df00ff017b82 */ /* 0x000fe20000000800 */
[----:B------:R-:W0:Y:S01]  /*0010*/  S2R R4, SR_TID.X ;  /* 0x0000000000047919 */ /* 0x000e220000002100 */
[----:B------:R-:W-:Y:S01]  /*0020*/  HFMA2 R8, -RZ, RZ, 1.875, 0 ;  /* 0x3f800000ff087431 */ /* 0x000fe200000001ff */
[----:B------:R-:W1:Y:S01]  /*0030*/  LDCU.64 UR8, c[0x0][0x358] ;  /* 0x00006b00ff0877ac */ /* 0x000e620008000a00 */
[----:B------:R-:W-:Y:S01]  /*0040*/  UMOV UR4, URZ ;  /* 0x000000ff00047c82 */ /* 0x000fe20008000000 */
[----:B01----:R-:W-:-:S07]  /*0050*/  I2FP.F32.U32 R5, R4 ;  /* 0x0000000400057245 */ /* 0x003fce0000201000 */
.L_x_11:
[----:B------:R-:W-:Y:S01]  /*0060*/  UIADD3 UR4, UPT, UPT, UR4, 0x1, URZ ;  /* 0x0000000104047890 */ /* 0x000fe2000fffe0ff */
[----:B------:R-:W-:-:S03]  /*0070*/  UMOV UR5, URZ ;  /* 0x000000ff00057c82 */ /* 0x000fc60008000000 */
[----:B------:R-:W-:-:S11]  /*0080*/  UISETP.NE.AND UP2, UPT, UR4, 0x200, UPT ;  /* 0x000002000400788c */ /* 0x000fd6000bf45270 */
.L_x_10:
[C---:B------:R-:W-:Y:S01]  /*0090*/  FFMA R5, R8.reuse, 3, R5 ;  /* 0x4040000008057823 */ /* 0x040fe20000000005 */
[----:B------:R-:W-:Y:S01]  /*00a0*/  UIADD3 UR5, UPT, UPT, UR5, 0x1, URZ ;  /* 0x0000000105057890 */ /* 0x000fe2000fffe0ff */
[----:B------:R-:W-:Y:S02]  /*00b0*/  BSSY.RECONVERGENT B0, `(.L_x_0) ;  /* 0x00000eb000007945 */ /* 0x000fe40003800200 */
[----:B------:R-:W-:Y:S01]  /*00c0*/  FFMA R5, R8, 3, R5 ;  /* 0x4040000008057823 */ /* 0x000fe20000000005 */
[----:B------:R-:W-:-:S03]  /*00d0*/  UISETP.NE.AND UP3, UPT, UR5, 0x40, UPT ;  /* 0x000000400500788c */ /* 0x000fc6000bf65270 */
[----:B------:R-:W-:-:S04]  /*00e0*/  FFMA R5, R8, 3, R5 ;  /* 0x4040000008057823 */ /* 0x000fc80000000005 */
        /* <DEDUP_REMOVED lines=125> */
[C---:B------:R-:W-:Y:S01]  /*08c0*/  FMUL R0, R5.reuse, 0.63661974668502807617 ;  /* 0x3f22f98305007820 */ /* 0x040fe20000400000 */
[----:B------:R-:W-:-:S05]  /*08d0*/  FSETP.GE.AND P0, PT, |R5|, 105615, PT ;  /* 0x47ce47800500780b */ /* 0x000fca0003f06200 */
[----:B------:R-:W0:Y:S02]  /*08e0*/  F2I.NTZ R0, R0 ;  /* 0x0000000000007305 */ /* 0x000e240000203100 */
[----:B0-----:R-:W-:-:S05]  /*08f0*/  I2FP.F32.S32 R2, R0 ;  /* 0x0000000000027245 */ /* 0x001fca0000201400 */
[----:B------:R-:W-:-:S04]  /*0900*/  FFMA R3, R2, -1.5707962512969970703, R5 ;  /* 0xbfc90fda02037823 */ /* 0x000fc80000000005 */
[----:B------:R-:W-:-:S04]  /*0910*/  FFMA R3, R2, -7.5497894158615963534e-08, R3 ;  /* 0xb3a2216802037823 */ /* 0x000fc80000000003 */
[----:B------:R-:W-:Y:S01]  /*0920*/  FFMA R2, R2, -5.3903029534742383927e-15, R3 ;  /* 0xa7c234c502027823 */ /* 0x000fe20000000003 */
[----:B------:R-:W-:-:S04]  /*0930*/  MOV R3, R0 ;  /* 0x0000000000037202 */ /* 0x000fc80000000f00 */
[----:B------:R-:W-:Y:S01]  /*0940*/  MOV R8, R2 ;  /* 0x0000000200087202 */ /* 0x000fe20000000f00 */
[----:B------:R-:W-:Y:S06]  /*0950*/  @!P0 BRA `(.L_x_1) ;  /* 0x0000000400808947 */ /* 0x000fec0003800000 */
[----:B------:R-:W-:-:S13]  /*0960*/  FSETP.NEU.AND P0, PT, |R5|, +INF , PT ;  /* 0x7f8000000500780b */ /* 0x000fda0003f0d200 */
[----:B------:R-:W-:Y:S01]  /*0970*/  @!P0 FMUL R8, RZ, R5 ;  /* 0x00000005ff088220 */ /* 0x000fe20000400000 */
[----:B------:R-:W-:Y:S01]  /*0980*/  @!P0 MOV R0, RZ ;  /* 0x000000ff00008202 */ /* 0x000fe20000000f00 */
[----:B------:R-:W-:Y:S06]  /*0990*/  @!P0 BRA `(.L_x_1) ;  /* 0x0000000400708947 */ /* 0x000fec0003800000 */
[----:B------:R-:W-:Y:S01]  /*09a0*/  SHF.L.U32 R7, R5, 0x8, RZ ;  /* 0x0000000805077819 */ /* 0x000fe200000006ff */
[----:B------:R-:W-:Y:S01]  /*09b0*/  HFMA2 R0, -RZ, RZ, 0, 0 ;  /* 0x00000000ff007431 */ /* 0x000fe200000001ff */
[----:B------:R-:W-:Y:S01]  /*09c0*/  MOV R12, RZ ;  /* 0x000000ff000c7202 */ /* 0x000fe20000000f00 */
[----:B------:R-:W0:Y:S01]  /*09d0*/  LDCU.64 UR10, c[0x4][URZ] ;  /* 0x01000000ff0a77ac */ /* 0x000e220008000a00 */
[----:B------:R-:W-:Y:S01]  /*09e0*/  LOP3.LUT R13, R7, 0x80000000, RZ, 0xfc, !PT ;  /* 0x80000000070d7812 */ /* 0x000fe200078efcff */
[----:B------:R-:W-:Y:S01]  /*09f0*/  UMOV UR7, URZ ;  /* 0x000000ff00077c82 */ /* 0x000fe20008000000 */
[----:B------:R-:W-:-:S05]  /*0a00*/  UMOV UR6, URZ ;  /* 0x000000ff00067c82 */ /* 0x000fca0008000000 */
.L_x_2:
[----:B0-----:R-:W-:Y:S01]  /*0a10*/  IMAD.U32 R10, RZ, RZ, UR10 ;  /* 0x0000000aff0a7e24 */ /* 0x001fe2000f8e00ff */
[----:B------:R-:W-:-:S05]  /*0a20*/  MOV R11, UR11 ;  /* 0x0000000b000b7c02 */ /* 0x000fca0008000f00 */
[----:B------:R-:W2:Y:S01]  /*0a30*/  LDG.E.CONSTANT R8, desc[UR8][R10.64] ;  /* 0x000000080a087981 */ /* 0x000ea2000c1e9900 */
[----:B------:R-:W-:Y:S01]  /*0a40*/  UIADD3 UR6, UPT, UPT, UR6, 0x1, URZ ;  /* 0x0000000106067890 */ /* 0x000fe2000fffe0ff */
[C---:B------:R-:W-:Y:S01]  /*0a50*/  ISETP.EQ.AND P0, PT, R12.reuse, RZ, PT ;  /* 0x000000ff0c00720c */ /* 0x040fe20003f02270 */
[----:B------:R-:W-:Y:S01]  /*0a60*/  UIADD3 UR10, UP1, UPT, UR10, 0x4, URZ ;  /* 0x000000040a0a7890 */ /* 0x000fe2000ff3e0ff */
[C---:B------:R-:W-:Y:S01]  /*0a70*/  ISETP.EQ.AND P1, PT, R12.reuse, 0x4, PT ;  /* 0x000000040c00780c */ /* 0x040fe20003f22270 */
[----:B------:R-:W-:Y:S01]  /*0a80*/  UISETP.NE.AND UP0, UPT, UR6, 0x6, UPT ;  /* 0x000000060600788c */ /* 0x000fe2000bf05270 */
[C---:B------:R-:W-:Y:S01]  /*0a90*/  ISETP.EQ.AND P2, PT, R12.reuse, 0x8, PT ;  /* 0x000000080c00780c */ /* 0x040fe20003f42270 */
[----:B------:R-:W-:Y:S01]  /*0aa0*/  UIADD3.X UR11, UPT, UPT, URZ, UR11, URZ, UP1, !UPT ;  /* 0x0000000bff0b7290 */ /* 0x000fe20008ffe4ff */
[C---:B------:R-:W-:Y:S02]  /*0ab0*/  ISETP.EQ.AND P3, PT, R12.reuse, 0xc, PT ;  /* 0x0000000c0c00780c */ /* 0x040fe40003f62270 */
[----:B------:R-:W-:-:S02]  /*0ac0*/  ISETP.EQ.AND P4, PT, R12, 0x10, PT ;  /* 0x000000100c00780c */ /* 0x000fc40003f82270 */
[C---:B------:R-:W-:Y:S02]  /*0ad0*/  ISETP.EQ.AND P5, PT, R12.reuse, 0x14, PT ;  /* 0x000000140c00780c */ /* 0x040fe40003fa2270 */
[----:B------:R-:W-:Y:S01]  /*0ae0*/  IADD3 R12, PT, PT, R12, 0x4, RZ ;  /* 0x000000040c0c7810 */ /* 0x000fe20007ffe0ff */
[----:B--2---:R-:W-:-:S03]  /*0af0*/  IMAD.WIDE.U32 R8, R8, R13, RZ ;  /* 0x0000000d08087225 */ /* 0x004fc600078e00ff */
[----:B------:R-:W-:-:S04]  /*0b00*/  IADD3 R7, P6, PT, R8, R0, RZ ;  /* 0x0000000008077210 */ /* 0x000fc80007fde0ff */
[----:B------:R-:W-:-:S03]  /*0b10*/  IADD3.X R0, PT, PT, R9, UR7, RZ, P6, !PT ;  /* 0x0000000709007c10 */ /* 0x000fc6000b7fe4ff */
[----:B------:R-:W-:Y:S01]  /*0b20*/  @P5 IMAD.MOV.U32 R19, RZ, RZ, R7 ;  /* 0x000000ffff135224 */ /* 0x000fe200078e0007 */
[-C--:B------:R-:W-:Y:S02]  /*0b30*/  @P0 MOV R6, R7.reuse ;  /* 0x0000000700060202 */ /* 0x080fe40000000f00 */
[-C--:B------:R-:W-:Y:S02]  /*0b40*/  @P1 MOV R15, R7.reuse ;  /* 0x00000007000f1202 */ /* 0x080fe40000000f00 */
[-C--:B------:R-:W-:Y:S02]  /*0b50*/  @P2 MOV R16, R7.reuse ;  /* 0x0000000700102202 */ /* 0x080fe40000000f00 */
[-C--:B------:R-:W-:Y:S02]  /*0b60*/  @P3 MOV R17, R7.reuse ;  /* 0x0000000700113202 */ /* 0x080fe40000000f00 */
[----:B------:R-:W-:Y:S01]  /*0b70*/  @P4 MOV R18, R7 ;  /* 0x0000000700124202 */ /* 0x000fe20000000f00 */
[----:B------:R-:W-:Y:S06]  /*0b80*/  BRA.U UP0, `(.L_x_2) ;  /* 0xfffffffd00a07547 */ /* 0x000fec000b83ffff */
[----:B------:R-:W-:Y:S01]  /*0b90*/  SHF.R.U32.HI R7, RZ, 0x17, R5 ;  /* 0x00000017ff077819 */ /* 0x000fe20000011605 */
[----:B------:R-:W-:Y:S03]  /*0ba0*/  BSSY.RECONVERGENT B1, `(.L_x_3) ;  /* 0x0000029000017945 */ /* 0x000fe60003800200 */
[C---:B------:R-:W-:Y:S02]  /*0bb0*/  LOP3.LUT R8, R7.reuse, 0xe0, RZ, 0xc0, !PT ;  /* 0x000000e007087812 */ /* 0x040fe400078ec0ff */
[----:B------:R-:W-:Y:S02]  /*0bc0*/  LOP3.LUT P6, RZ, R7, 0x1f, RZ, 0xc0, !PT ;  /* 0x0000001f07ff7812 */ /* 0x000fe400078cc0ff */
[----:B------:R-:W-:-:S04]  /*0bd0*/  IADD3 R8, PT, PT, R8, -0x80, RZ ;  /* 0xffffff8008087810 */ /* 0x000fc80007ffe0ff */
[----:B------:R-:W-:-:S04]  /*0be0*/  SHF.R.U32.HI R8, RZ, 0x5, R8 ;  /* 0x00000005ff087819 */ /* 0x000fc80000011608 */
[----:B------:R-:W-:-:S04]  /*0bf0*/  LEA R10, -R8, RZ, 0x2 ;  /* 0x000000ff080a7211 */ /* 0x000fc800078e11ff */
[C---:B------:R-:W-:Y:S02]  /*0c00*/  ISETP.EQ.AND P3, PT, R10.reuse, -0x18, PT ;  /* 0xffffffe80a00780c */ /* 0x040fe40003f62270 */
[C---:B------:R-:W-:Y:S02]  /*0c10*/  ISETP.EQ.AND P4, PT, R10.reuse, -0x14, PT ;  /* 0xffffffec0a00780c */ /* 0x040fe40003f82270 */
[C---:B------:R-:W-:Y:S02]  /*0c20*/  ISETP.EQ.AND P2, PT, R10.reuse, -0x10, PT ;  /* 0xfffffff00a00780c */ /* 0x040fe40003f42270 */
[C---:B------:R-:W-:Y:S02]  /*0c30*/  ISETP.EQ.AND P1, PT, R10.reuse, -0xc, PT ;  /* 0xfffffff40a00780c */ /* 0x040fe40003f22270 */
[C---:B------:R-:W-:Y:S02]  /*0c40*/  ISETP.EQ.AND P0, PT, R10.reuse, -0x8, PT ;  /* 0xfffffff80a00780c */ /* 0x040fe40003f02270 */
[----:B------:R-:W-:-:S03]  /*0c50*/  ISETP.EQ.AND P5, PT, R10, RZ, PT ;  /* 0x000000ff0a00720c */ /* 0x000fc60003fa2270 */
[-C--:B------:R-:W-:Y:S02]  /*0c60*/  @P3 MOV R8, R6.reuse ;  /* 0x0000000600083202 */ /* 0x080fe40000000f00 */
[C---:B------:R-:W-:Y:S02]  /*0c70*/  ISETP.EQ.AND P3, PT, R10.reuse, -0x4, PT ;  /* 0xfffffffc0a00780c */ /* 0x040fe40003f62270 */
[----:B------:R-:W-:Y:S02]  /*0c80*/  @P4 MOV R9, R6 ;  /* 0x0000000600094202 */ /* 0x000fe40000000f00 */
[----:B------:R-:W-:Y:S01]  /*0c90*/  @P4 MOV R8, R15 ;  /* 0x0000000f00084202 */ /* 0x000fe20000000f00 */
[----:B------:R-:W-:Y:S01]  /*0ca0*/  @P2 IMAD.MOV.U32 R8, RZ, RZ, R16 ;  /* 0x000000ffff082224 */ /* 0x000fe200078e0010 */
[----:B------:R-:W-:Y:S02]  /*0cb0*/  ISETP.EQ.AND P4, PT, R10, 0x4, PT ;  /* 0x000000040a00780c */ /* 0x000fe40003f82270 */
[----:B------:R-:W-:-:S02]  /*0cc0*/  @P1 MOV R8, R17 ;  /* 0x0000001100081202 */ /* 0x000fc40000000f00 */
[----:B------:R-:W-:Y:S02]  /*0cd0*/  @P0 MOV R8, R18 ;  /* 0x0000001200080202 */ /* 0x000fe40000000f00 */
[----:B------:R-:W-:Y:S02]  /*0ce0*/  @P2 MOV R9, R15 ;  /* 0x0000000f00092202 */ /* 0x000fe40000000f00 */
[----:B------:R-:W-:Y:S01]  /*0cf0*/  @P3 MOV R8, R19 ;  /* 0x0000001300083202 */ /* 0x000fe20000000f00 */
[----:B------:R-:W-:Y:S01]  /*0d00*/  @P5 IMAD.MOV.U32 R8, RZ, RZ, R0 ;  /* 0x000000ffff085224 */ /* 0x000fe200078e0000 */
[----:B------:R-:W-:Y:S02]  /*0d10*/  @P1 MOV R9, R16 ;  /* 0x0000001000091202 */ /* 0x000fe40000000f00 */
[----:B------:R-:W-:Y:S02]  /*0d20*/  @P0 MOV R9, R17 ;  /* 0x0000001100090202 */ /* 0x000fe40000000f00 */
[----:B------:R-:W-:-:S02]  /*0d30*/  @P3 MOV R9, R18 ;  /* 0x0000001200093202 */ /* 0x000fc40000000f00 */
[----:B------:R-:W-:Y:S02]  /*0d40*/  @P5 MOV R9, R19 ;  /* 0x0000001300095202 */ /* 0x000fe40000000f00 */
[----:B------:R-:W-:Y:S02]  /*0d50*/  @P4 MOV R9, R0 ;  /* 0x0000000000094202 */ /* 0x000fe40000000f00 */
[----:B------:R-:W-:Y:S01]  /*0d60*/  MOV R12, R8 ;  /* 0x00000008000c7202 */ /* 0x000fe20000000f00 */
[----:B------:R-:W-:Y:S06]  /*0d70*/  @!P6 BRA `(.L_x_4) ;  /* 0x00000000002ce947 */ /* 0x000fec0003800000 */
[----:B------:R-:W-:Y:S02]  /*0d80*/  @P2 MOV R8, R6 ;  /* 0x0000000600082202 */ /* 0x000fe40000000f00 */
[----:B------:R-:W-:Y:S02]  /*0d90*/  @P1 MOV R8, R15 ;  /* 0x0000000f00081202 */ /* 0x000fe40000000f00 */
[----:B------:R-:W-:Y:S02]  /*0da0*/  @P0 MOV R8, R16 ;  /* 0x0000001000080202 */ /* 0x000fe40000000f00 */
[----:B------:R-:W-:Y:S02]  /*0db0*/  ISETP.EQ.AND P0, PT, R10, 0x8, PT ;  /* 0x000000080a00780c */ /* 0x000fe40003f02270 */
[----:B------:R-:W-:Y:S02]  /*0dc0*/  @P3 MOV R8, R17 ;  /* 0x0000001100083202 */ /* 0x000fe40000000f00 */
[----:B------:R-:W-:Y:S01]  /*0dd0*/  @P5 MOV R8, R18 ;  /* 0x0000001200085202 */ /* 0x000fe20000000f00 */
[----:B------:R-:W-:Y:S01]  /*0de0*/  @P4 IMAD.MOV.U32 R8, RZ, RZ, R19 ;  /* 0x000000ffff084224 */ /* 0x000fe200078e0013 */
[----:B------:R-:W-:-:S04]  /*0df0*/  LOP3.LUT R7, R7, 0x1f, RZ, 0xc0, !PT ;  /* 0x0000001f07077812 */ /* 0x000fc800078ec0ff */
[----:B------:R-:W-:-:S03]  /*0e00*/  SHF.L.W.U32.HI R12, R9, R7, R12 ;  /* 0x00000007090c7219 */ /* 0x000fc60000010e0c */
[----:B------:R-:W-:-:S04]  /*0e10*/  @P0 MOV R8, R0 ;  /* 0x0000000000080202 */ /* 0x000fc80000000f00 */
[----:B------:R-:W-:-:S07]  /*0e20*/  SHF.L.W.U32.HI R9, R8, R7, R9 ;  /* 0x0000000708097219 */ /* 0x000fce0000010e09 */
.L_x_4:
[----:B------:R-:W-:Y:S05]  /*0e30*/  BSYNC.RECONVERGENT B1 ;  /* 0x0000000000017941 */ /* 0x000fea0003800200 */
.L_x_3:
[C---:B------:R-:W-:Y:S01]  /*0e40*/  SHF.L.W.U32.HI R7, R9.reuse, 0x2, R12 ;  /* 0x0000000209077819 */ /* 0x040fe20000010e0c */
[----:B------:R-:W-:Y:S01]  /*0e50*/  UMOV UR6, 0x54442d19 ;  /* 0x54442d1900067882 */ /* 0x000fe20000000000 */
[----:B------:R-:W-:Y:S01]  /*0e60*/  SHF.L.U32 R9, R9, 0x2, RZ ;  /* 0x0000000209097819 */ /* 0x000fe200000006ff */
[----:B------:R-:W-:Y:S01]  /*0e70*/  UMOV UR7, 0x3bf921fb ;  /* 0x3bf921fb00077882 */ /* 0x000fe20000000000 */
[----:B------:R-:W-:Y:S02]  /*0e80*/  SHF.R.S32.HI R0, RZ, 0x1f, R7 ;  /* 0x0000001fff007819 */ /* 0x000fe40000011407 */
[----:B------:R-:W-:Y:S02]  /*0e90*/  ISETP.GE.AND P0, PT, R5, RZ, PT ;  /* 0x000000ff0500720c */ /* 0x000fe40003f06270 */
[C---:B------:R-:W-:Y:S02]  /*0ea0*/  LOP3.LUT R8, R0.reuse, R9, RZ, 0x3c, !PT ;  /* 0x0000000900087212 */ /* 0x040fe400078e3cff */
[----:B------:R-:W-:-:S02]  /*0eb0*/  LOP3.LUT R9, R0, R7, RZ, 0x3c, !PT ;  /* 0x0000000700097212 */ /* 0x000fc400078e3cff */
[----:B------:R-:W-:Y:S02]  /*0ec0*/  SHF.R.U32.HI R0, RZ, 0x1e, R12 ;  /* 0x0000001eff007819 */ /* 0x000fe4000001160c */
[C---:B------:R-:W-:Y:S02]  /*0ed0*/  LOP3.LUT R12, R7.reuse, R5, RZ, 0x3c, !PT ;  /* 0x00000005070c7212 */ /* 0x040fe400078e3cff */
[----:B------:R-:W0:Y:S01]  /*0ee0*/  I2F.F64.S64 R8, R8 ;  /* 0x0000000800087312 */ /* 0x000e220000301c00 */
[----:B------:R-:W-:Y:S02]  /*0ef0*/  LEA.HI R0, R7, R0, RZ, 0x1 ;  /* 0x0000000007007211 */ /* 0x000fe400078f08ff */
[----:B------:R-:W-:Y:S02]  /*0f00*/  ISETP.GE.AND P1, PT, R12, RZ, PT ;  /* 0x000000ff0c00720c */ /* 0x000fe40003f26270 */
[----:B------:R-:W-:-:S04]  /*0f10*/  IADD3 R7, PT, PT, -R0, RZ, RZ ;  /* 0x000000ff00077210 */ /* 0x000fc80007ffe1ff */
[----:B------:R-:W-:Y:S01]  /*0f20*/  @!P0 MOV R0, R7 ;  /* 0x0000000700008202 */ /* 0x000fe20000000f00 */
[----:B0-----:R-:W-:-:S10]  /*0f30*/  DMUL R10, R8, UR6 ;  /* 0x00000006080a7c28 */ /* 0x001fd40008000000 */
[----:B------:R-:W0:Y:S02]  /*0f40*/  F2F.F32.F64 R10, R10 ;  /* 0x0000000a000a7310 */ /* 0x000e240000301000 */
[----:B0-----:R-:W-:-:S07]  /*0f50*/  FSEL R8, -R10, R10, !P1 ;  /* 0x0000000a0a087208 */ /* 0x001fce0004800100 */
.L_x_1:
[----:B------:R-:W-:Y:S05]  /*0f60*/  BSYNC.RECONVERGENT B0 ;  /* 0x0000000000007941 */ /* 0x000fea0003800200 */
.L_x_0:
[----:B------:R-:W-:Y:S02]  /*0f70*/  HFMA2 R14, -RZ, RZ, 0.487060546875, -0.0625 ;  /* 0x37cbac00ff0e7431 */ /* 0x000fe400000001ff */
[----:B------:R-:W-:Y:S01]  /*0f80*/  FMUL R11, R8, R8 ;  /* 0x00000008080b7220 */ /* 0x000fe20000400000 */
[----:B------:R-:W-:Y:S01]  /*0f90*/  LOP3.LUT R7, R0, 0x1, RZ, 0xc0, !PT ;  /* 0x0000000100077812 */ /* 0x000fe200078ec0ff */
[----:B------:R-:W-:Y:S01]  /*0fa0*/  BSSY.RECONVERGENT B0, `(.L_x_5) ;  /* 0x000006c000007945 */ /* 0x000fe20003800200 */
[----:B------:R-:W-:Y:S02]  /*0fb0*/  MOV R9, 0x3d2aaabb ;  /* 0x3d2aaabb00097802 */ /* 0x000fe40000000f00 */
[----:B------:R-:W-:Y:S02]  /*0fc0*/  ISETP.NE.U32.AND P0, PT, R7, 0x1, PT ;  /* 0x000000010700780c */ /* 0x000fe40003f05070 */
[----:B------:R-:W-:Y:S01]  /*0fd0*/  MOV R7, 0x3effffff ;  /* 0x3effffff00077802 */ /* 0x000fe20000000f00 */
[----:B------:R-:W-:Y:S01]  /*0fe0*/  FFMA R10, R11, R14, -0.0013887860113754868507 ;  /* 0xbab607ed0b0a7423 */ /* 0x000fe2000000000e */
[----:B------:R-:W-:-:S02]  /*0ff0*/  FSEL R12, R9, 0.0083327032625675201416, !P0 ;  /* 0x3c0885e4090c7808 */ /* 0x000fc40004000000 */
[----:B------:R-:W-:Y:S02]  /*1000*/  LOP3.LUT P1, RZ, R0, 0x2, RZ, 0xc0, !PT ;  /* 0x0000000200ff7812 */ /* 0x000fe4000782c0ff */
[----:B------:R-:W-:Y:S02]  /*1010*/  FSEL R10, R10, -0.00019574658654164522886, !P0 ;  /* 0xb94d41530a0a7808 */ /* 0x000fe40004000000 */
[----:B------:R-:W-:Y:S02]  /*1020*/  FSEL R0, R8, 1, P0 ;  /* 0x3f80000008007808 */ /* 0x000fe40000000000 */
[----:B------:R-:W-:Y:S01]  /*1030*/  FSEL R21, -R7, -0.16666662693023681641, !P0 ;  /* 0xbe2aaaa807157808 */ /* 0x000fe20004000100 */
[----:B------:R-:W-:Y:S01]  /*1040*/  FFMA R10, R11, R10, R12 ;  /* 0x0000000a0b0a7223 */ /* 0x000fe2000000000c */
[----:B------:R-:W-:Y:S01]  /*1050*/  FSETP.GE.AND P0, PT, |R5|, 105615, PT ;  /* 0x47ce47800500780b */ /* 0x000fe20003f06200 */
[C---:B------:R-:W-:Y:S02]  /*1060*/  FFMA R13, R11.reuse, R0, RZ ;  /* 0x000000000b0d7223 */ /* 0x040fe400000000ff */
[----:B------:R-:W-:-:S04]  /*1070*/  FFMA R10, R11, R10, R21 ;  /* 0x0000000a0b0a7223 */ /* 0x000fc80000000015 */
[----:B------:R-:W-:-:S04]  /*1080*/  FFMA R8, R13, R10, R0 ;  /* 0x0000000a0d087223 */ /* 0x000fc80000000000 */
[----:B------:R-:W-:Y:S02]  /*1090*/  @P1 FADD R8, RZ, -R8 ;  /* 0x80000008ff081221 */ /* 0x000fe40000000000 */
[----:B------:R-:W-:Y:S05]  /*10a0*/  @!P0 BRA `(.L_x_6) ;  /* 0x00000004006c8947 */ /* 0x000fea0003800000 */
[----:B------:R-:W-:-:S13]  /*10b0*/  FSETP.NEU.AND P0, PT, |R5|, +INF , PT ;  /* 0x7f8000000500780b */ /* 0x000fda0003f0d200 */
[----:B------:R-:W-:Y:S01]  /*10c0*/  @!P0 FMUL R2, RZ, R5 ;  /* 0x00000005ff028220 */ /* 0x000fe20000400000 */
[----:B------:R-:W-:Y:S01]  /*10d0*/  @!P0 IMAD.MOV.U32 R3, RZ, RZ, RZ ;  /* 0x000000ffff038224 */ /* 0x000fe200078e00ff */
[----:B------:R-:W-:Y:S06]  /*10e0*/  @!P0 BRA `(.L_x_6) ;  /* 0x00000004005c8947 */ /* 0x000fec0003800000 */
[----:B------:R-:W0:Y:S01]  /*10f0*/  LDC.64 R2, c[0x4][RZ] ;  /* 0x01000000ff027b82 */ /* 0x000e220000000a00 */
[----:B------:R-:W-:Y:S01]  /*1100*/  SHF.L.U32 R0, R5, 0x8, RZ ;  /* 0x0000000805007819 */ /* 0x000fe200000006ff */
[----:B------:R-:W-:Y:S01]  /*1110*/  HFMA2 R21, -RZ, RZ, 0, 0 ;  /* 0x00000000ff157431 */ /* 0x000fe200000001ff */
[----:B------:R-:W-:Y:S01]  /*1120*/  MOV R23, RZ ;  /* 0x000000ff00177202 */ /* 0x000fe20000000f00 */
[----:B------:R-:W-:Y:S01]  /*1130*/  UMOV UR6, URZ ;  /* 0x000000ff00067c82 */ /* 0x000fe20008000000 */
[----:B------:R-:W-:-:S07]  /*1140*/  LOP3.LUT R25, R0, 0x80000000, RZ, 0xfc, !PT ;  /* 0x8000000000197812 */ /* 0x000fce00078efcff */
.L_x_7:
[----:B0-----:R-:W-:-:S06]  /*1150*/  IMAD.WIDE.U32 R10, R23, 0x4, R2 ;  /* 0x00000004170a7825 */ /* 0x001fcc00078e0002 */
[----:B------:R-:W2:Y:S01]  /*1160*/  LDG.E.CONSTANT R10, desc[UR8][R10.64] ;  /* 0x000000080a0a7981 */ /* 0x000ea2000c1e9900 */
[C---:B------:R-:W-:Y:S02]  /*1170*/  SHF.L.U32 R0, R23.reuse, 0x2, RZ ;  /* 0x0000000217007819 */ /* 0x040fe400000006ff */
[----:B------:R-:W-:Y:S02]  /*1180*/  IADD3 R23, PT, PT, R23, 0x1, RZ ;  /* 0x0000000117177810 */ /* 0x000fe40007ffe0ff */
[C---:B------:R-:W-:Y:S02]  /*1190*/  ISETP.EQ.AND P0, PT, R0.reuse, RZ, PT ;  /* 0x000000ff0000720c */ /* 0x040fe40003f02270 */
[C---:B------:R-:W-:Y:S02]  /*11a0*/  ISETP.EQ.AND P5, PT, R0.reuse, 0x4, PT ;  /* 0x000000040000780c */ /* 0x040fe40003fa2270 */
[C---:B------:R-:W-:Y:S02]  /*11b0*/  ISETP.EQ.AND P4, PT, R0.reuse, 0x8, PT ;  /* 0x000000080000780c */ /* 0x040fe40003f82270 */
[----:B------:R-:W-:-:S02]  /*11c0*/  ISETP.EQ.AND P3, PT, R0, 0xc, PT ;  /* 0x0000000c0000780c */ /* 0x000fc40003f62270 */
[C---:B------:R-:W-:Y:S02]  /*11d0*/  ISETP.EQ.AND P2, PT, R0.reuse, 0x10, PT ;  /* 0x000000100000780c */ /* 0x040fe40003f42270 */
[----:B------:R-:W-:Y:S01]  /*11e0*/  ISETP.EQ.AND P1, PT, R0, 0x14, PT ;  /* 0x000000140000780c */ /* 0x000fe20003f22270 */
[----:B--2---:R-:W-:-:S03]  /*11f0*/  IMAD.WIDE.U32 R12, R10, R25, RZ ;  /* 0x000000190a0c7225 */ /* 0x004fc600078e00ff */
[----:B------:R-:W-:-:S04]  /*1200*/  IADD3 R0, P6, PT, R12, R21, RZ ;  /* 0x000000150c007210 */ /* 0x000fc80007fde0ff */
[----:B------:R-:W-:Y:S01]  /*1210*/  IADD3.X R21, PT, PT, R13, UR6, RZ, P6, !PT ;  /* 0x000000060d157c10 */ /* 0x000fe2000b7fe4ff */
[----:B------:R-:W-:Y:S01]  /*1220*/  @P4 IMAD.MOV.U32 R16, RZ, RZ, R0 ;  /* 0x000000ffff104224 */ /* 0x000fe200078e0000 */
[----:B------:R-:W-:Y:S02]  /*1230*/  ISETP.NE.AND P6, PT, R23, 0x6, PT ;  /* 0x000000061700780c */ /* 0x000fe40003fc5270 */
[-C--:B------:R-:W-:Y:S02]  /*1240*/  @P0 MOV R6, R0.reuse ;  /* 0x0000000000060202 */ /* 0x080fe40000000f00 */
[-C--:B------:R-:W-:Y:S02]  /*1250*/  @P5 MOV R15, R0.reuse ;  /* 0x00000000000f5202 */ /* 0x080fe40000000f00 */
[-C--:B------:R-:W-:Y:S02]  /*1260*/  @P3 MOV R17, R0.reuse ;  /* 0x0000000000113202 */ /* 0x080fe40000000f00 */
[----:B------:R-:W-:-:S02]  /*1270*/  @P2 MOV R18, R0 ;  /* 0x0000000000122202 */ /* 0x000fc40000000f00 */
[----:B------:R-:W-:-:S03]  /*1280*/  @P1 MOV R19, R0 ;  /* 0x0000000000131202 */ /* 0x000fc60000000f00 */
[----:B------:R-:W-:Y:S05]  /*1290*/  @P6 BRA `(.L_x_7) ;  /* 0xfffffffc00ac6947 */ /* 0x000fea000383ffff */
        /* <DEDUP_REMOVED lines=12> */
[----:B------:R-:W-:-:S03]  /*1360*/  ISETP.EQ.AND P5, PT, R11, 0x4, PT ;  /* 0x000000040b00780c */ /* 0x000fc60003fa2270 */
[-C--:B------:R-:W-:Y:S02]  /*1370*/  @P3 MOV R0, R6.reuse ;  /* 0x0000000600003202 */ /* 0x080fe40000000f00 */
[----:B------:R-:W-:Y:S01]  /*1380*/  @P4 MOV R2, R6 ;  /* 0x0000000600024202 */ /* 0x000fe20000000f00 */
[----:B------:R-:W-:Y:S01]  /*1390*/  @P4 IMAD.MOV.U32 R0, RZ, RZ, R15 ;  /* 0x000000ffff004224 */ /* 0x000fe200078e000f */
[C---:B------:R-:W-:Y:S02]  /*13a0*/  ISETP.EQ.AND P3, PT, R11.reuse, -0x4, PT ;  /* 0xfffffffc0b00780c */ /* 0x040fe40003f62270 */
[----:B------:R-:W-:Y:S02]  /*13b0*/  ISETP.EQ.AND P4, PT, R11, RZ, PT ;  /* 0x000000ff0b00720c */ /* 0x000fe40003f82270 */
[----:B------:R-:W-:Y:S02]  /*13c0*/  @P2 MOV R2, R15 ;  /* 0x0000000f00022202 */ /* 0x000fe40000000f00 */
[----:B------:R-:W-:-:S02]  /*13d0*/  @P2 MOV R0, R16 ;  /* 0x0000001000002202 */ /* 0x000fc40000000f00 */
[----:B------:R-:W-:Y:S02]  /*13e0*/  @P1 MOV R2, R16 ;  /* 0x0000001000021202 */ /* 0x000fe40000000f00 */
[-C--:B------:R-:W-:Y:S02]  /*13f0*/  @P1 MOV R0, R17.reuse ;  /* 0x0000001100001202 */ /* 0x080fe40000000f00 */
[----:B------:R-:W-:Y:S02]  /*1400*/  @P0 MOV R2, R17 ;  /* 0x0000001100020202 */ /* 0x000fe40000000f00 */
[-C--:B------:R-:W-:Y:S01]  /*1410*/  @P0 MOV R0, R18.reuse ;  /* 0x0000001200000202 */ /* 0x080fe20000000f00 */
[----:B------:R-:W-:Y:S01]  /*1420*/  @P3 IMAD.MOV.U32 R0, RZ, RZ, R19 ;  /* 0x000000ffff003224 */ /* 0x000fe200078e0013 */
[----:B------:R-:W-:Y:S02]  /*1430*/  @P3 MOV R2, R18 ;  /* 0x0000001200023202 */ /* 0x000fe40000000f00 */
[----:B------:R-:W-:-:S02]  /*1440*/  @P4 MOV R2, R19 ;  /* 0x0000001300024202 */ /* 0x000fc40000000f00 */
[-C--:B------:R-:W-:Y:S02]  /*1450*/  @P4 MOV R0, R21.reuse ;  /* 0x0000001500004202 */ /* 0x080fe40000000f00 */
[----:B------:R-:W-:Y:S01]  /*1460*/  @P5 MOV R2, R21 ;  /* 0x0000001500025202 */ /* 0x000fe20000000f00 */
[----:B------:R-:W-:Y:S06]  /*1470*/  @!P6 BRA `(.L_x_9) ;  /* 0x00000000002ce947 */ /* 0x000fec0003800000 */
[----:B------:R-:W-:Y:S02]  /*1480*/  @P2 MOV R3, R6 ;  /* 0x0000000600032202 */ /* 0x000fe40000000f00 */
[----:B------:R-:W-:Y:S02]  /*1490*/  @P1 MOV R3, R15 ;  /* 0x0000000f00031202 */ /* 0x000fe40000000f00 */
[----:B------:R-:W-:Y:S02]  /*14a0*/  @P0 MOV R3, R16 ;  /* 0x0000001000030202 */ /* 0x000fe40000000f00 */
[----:B------:R-:W-:Y:S02]  /*14b0*/  ISETP.EQ.AND P0, PT, R11, 0x8, PT ;  /* 0x000000080b00780c */ /* 0x000fe40003f02270 */
[----:B------:R-:W-:Y:S01]  /*14c0*/  @P3 MOV R3, R17 ;  /* 0x0000001100033202 */ /* 0x000fe20000000f00 */
[----:B------:R-:W-:Y:S01]  /*14d0*/  @P4 IMAD.MOV.U32 R3, RZ, RZ, R18 ;  /* 0x000000ffff034224 */ /* 0x000fe200078e0012 */
[----:B------:R-:W-:-:S02]  /*14e0*/  @P5 MOV R3, R19 ;  /* 0x0000001300035202 */ /* 0x000fc40000000f00 */
[----:B------:R-:W-:-:S04]  /*14f0*/  LOP3.LUT R11, R10, 0x1f, RZ, 0xc0, !PT ;  /* 0x0000001f0a0b7812 */ /* 0x000fc800078ec0ff */
[----:B------:R-:W-:-:S03]  /*1500*/  SHF.L.W.U32.HI R0, R2, R11, R0 ;  /* 0x0000000b02007219 */ /* 0x000fc60000010e00 */
[----:B------:R-:W-:-:S04]  /*1510*/  @P0 MOV R3, R21 ;  /* 0x0000001500030202 */ /* 0x000fc80000000f00 */
[----:B------:R-:W-:-:S07]  /*1520*/  SHF.L.W.U32.HI R2, R3, R11, R2 ;  /* 0x0000000b03027219 */ /* 0x000fce0000010e02 */
.L_x_9:
[----:B------:R-:W-:Y:S05]  /*1530*/  BSYNC.RECONVERGENT B1 ;  /* 0x0000000000017941 */ /* 0x000fea0003800200 */
.L_x_8:
        /* <DEDUP_REMOVED lines=18> */
.L_x_6:
[----:B------:R-:W-:Y:S05]  /*1660*/  BSYNC.RECONVERGENT B0 ;  /* 0x0000000000007941 */ /* 0x000fea0003800200 */
.L_x_5:
[----:B------:R-:W-:Y:S05]  /*1670*/  BRA.U UP3, `(.L_x_10) ;  /* 0xffffffe903847547 */ /* 0x000fea000b83ffff */
[----:B------:R-:W-:Y:S05]  /*1680*/  BRA.U UP2, `(.L_x_11) ;  /* 0xffffffe902747547 */ /* 0x000fea000b83ffff */
[----:B------:R-:W-:Y:S01]  /*1690*/  FMUL R13, R2, R2 ;  /* 0x00000002020d7220 */ /* 0x000fe20000400000 */
[C---:B------:R-:W-:Y:S01]  /*16a0*/  LOP3.LUT R0, R3.reuse, 0x1, RZ, 0xc0, !PT ;  /* 0x0000000103007812 */ /* 0x040fe200078ec0ff */
[----:B------:R-:W0:Y:S01]  /*16b0*/  S2UR UR5, SR_CTAID.X ;  /* 0x00000000000579c3 */ /* 0x000e220000002500 */
[----:B------:R-:W-:Y:S01]  /*16c0*/  IADD3 R3, PT, PT, R3, 0x1, RZ ;  /* 0x0000000103037810 */ /* 0x000fe20007ffe0ff */
[----:B------:R-:W-:Y:S01]  /*16d0*/  FFMA R14, R13, R14, -0.0013887860113754868507 ;  /* 0xbab607ed0d0e7423 */ /* 0x000fe2000000000e */
[----:B------:R-:W-:Y:S02]  /*16e0*/  ISETP.NE.U32.AND P0, PT, R0, 0x1, PT ;  /* 0x000000010000780c */ /* 0x000fe40003f05070 */
[----:B------:R-:W-:Y:S02]  /*16f0*/  LOP3.LUT P1, RZ, R3, 0x2, RZ, 0xc0, !PT ;  /* 0x0000000203ff7812 */ /* 0x000fe4000782c0ff */
[----:B------:R-:W-:Y:S01]  /*1700*/  FSEL R0, R9, 0.0083327032625675201416, P0 ;  /* 0x3c0885e409007808 */ /* 0x000fe20000000000 */
[----:B------:R-:W1:Y:S01]  /*1710*/  LDC.64 R10, c[0x0][0x380] ;  /* 0x0000e000ff0a7b82 */ /* 0x000e620000000a00 */
[----:B------:R-:W-:-:S02]  /*1720*/  FSEL R14, R14, -0.00019574658654164522886, P0 ;  /* 0xb94d41530e0e7808 */ /* 0x000fc40000000000 */
[----:B------:R-:W-:Y:S02]  /*1730*/  FSEL R6, -R7, -0.16666662693023681641, P0 ;  /* 0xbe2aaaa807067808 */ /* 0x000fe40000000100 */
[----:B------:R-:W-:Y:S01]  /*1740*/  IADD3 R3, PT, PT, R4, 0x1, RZ ;  /* 0x0000000104037810 */ /* 0x000fe20007ffe0ff */
[C---:B------:R-:W-:Y:S01]  /*1750*/  FFMA R14, R13.reuse, R14, R0 ;  /* 0x0000000e0d0e7223 */ /* 0x040fe20000000000 */
[----:B------:R-:W-:Y:S01]  /*1760*/  FSEL R0, R2, 1, !P0 ;  /* 0x3f80000002007808 */ /* 0x000fe20004000000 */
[----:B------:R-:W0:Y:S01]  /*1770*/  LDC R9, c[0x0][0x360] ;  /* 0x0000d800ff097b82 */ /* 0x000e220000000800 */
[----:B------:R-:W-:Y:S01]  /*1780*/  I2FP.F32.U32 R2, R3 ;  /* 0x0000000300027245 */ /* 0x000fe20000201000 */
[C---:B------:R-:W-:Y:S02]  /*1790*/  FFMA R6, R13.reuse, R14, R6 ;  /* 0x0000000e0d067223 */ /* 0x040fe40000000006 */
[----:B------:R-:W-:Y:S02]  /*17a0*/  FFMA R13, R13, R0, RZ ;  /* 0x000000000d0d7223 */ /* 0x000fe400000000ff */
[----:B------:R-:W-:-:S02]  /*17b0*/  FADD R5, R5, R2 ;  /* 0x0000000205057221 */ /* 0x000fc40000000000 */
[----:B------:R-:W-:Y:S02]  /*17c0*/  FFMA R0, R13, R6, R0 ;  /* 0x000000060d007223 */ /* 0x000fe40000000000 */
[----:B------:R-:W-:Y:S02]  /*17d0*/  FADD R5, R8, R5 ;  /* 0x0000000508057221 */ /* 0x000fe40000000000 */
[----:B------:R-:W-:-:S04]  /*17e0*/  @P1 FADD R0, RZ, -R0 ;  /* 0x80000000ff001221 */ /* 0x000fc80000000000 */
[----:B------:R-:W-:-:S04]  /*17f0*/  FADD R5, R0, R5 ;  /* 0x0000000500057221 */ /* 0x000fc80000000000 */
[----:B------:R-:W-:Y:S01]  /*1800*/  FADD R5, R5, 3 ;  /* 0x4040000005057421 */ /* 0x000fe20000000000 */
[----:B0-----:R-:W-:-:S03]  /*1810*/  IMAD R3, R9, UR5, R4 ;  /* 0x0000000509037c24 */ /* 0x001fc6000f8e0204 */
[----:B------:R-:W-:Y:S01]  /*1820*/  FADD R5, R5, 4 ;  /* 0x4080000005057421 */ /* 0x000fe20000000000 */
[----:B-1----:R-:W-:-:S05]  /*1830*/  IMAD.WIDE.U32 R10, R3, 0x4, R10 ;  /* 0x00000004030a7825 */ /* 0x002fca00078e000a */
[----:B------:R-:W-:Y:S01]  /*1840*/  STG.E desc[UR8][R10.64], R5 ;  /* 0x000000050a007986 */ /* 0x000fe2000c101908 */
[----:B------:R-:W-:Y:S05]  /*1850*/  EXIT ;  /* 0x000000000000794d */ /* 0x000fea0003800000 */
.L_x_12:
[----:B------:R-:W-:-:S00]  /*1860*/  BRA `(.L_x_12) ;  /* 0xfffffffc00fc7947 */ /* 0x000fc0000383ffff */
[----:B------:R-:W-:-:S00]  /*1870*/  NOP ;  /* 0x0000000000007918 */ /* 0x000fc00000000000 */
        /* <DEDUP_REMOVED lines=8> */
.L_x_206:


//--------------------- .text._Z20fp32_sincos_fpu_64_1Pf --------------------------
	.section	.text._Z20fp32_sincos_fpu_64_1Pf,"ax",@progbits
	.align	128
        .global         _Z20fp32_sincos_fpu_64_1Pf
        .type           _Z20fp32_sincos_fpu_64_1Pf,@function
        .size           _Z20fp32_sincos_fpu_64_1Pf,(.L_x_207 - _Z20fp32_sincos_fpu_64_1Pf)
        .other          _Z20fp32_sincos_fpu_64_1Pf,@"STO_CUDA_ENTRY STV_DEFAULT"
_Z20fp32_sincos_fpu_64_1Pf:
.text._Z20fp32_sincos_fpu_64_1Pf:
[----:B------:R-:W-:Y:S01]  /*0000*/  LDC R1, c[0x0][0x37c] ;  /* 0x0000df00ff017b82 */ /* 0x000fe20000000800 */
[----:B------:R-:W0:Y:S01]  /*0010*/  S2R R4, SR_TID.X ;  /* 0x0000000000047919 */ /* 0x000e220000002100 */
[----:B------:R-:W-:Y:S01]  /*0020*/  HFMA2 R8, -RZ, RZ, 1.875, 0 ;  /* 0x3f800000ff087431 */ /* 0x000fe200000001ff */
[----:B------:R-:W1:Y:S01]  /*0030*/  LDCU.64 UR8, c[0x0][0x358] ;  /* 0x00006b00ff0877ac */ /* 0x000e620008000a00 */
[----:B------:R-:W-:Y:S01]  /*0040*/  UMOV UR4, URZ ;  /* 0x000000ff00047c82 */ /* 0x000fe20008000000 */
[----:B01----:R-:W-:-:S07]  /*0050*/  I2FP.F32.U32 R5, R4 ;  /* 0x0000000400057245 */ /* 0x003fce0000201000 */
.L_x_24:
[----:B------:R-:W-:Y:S01]  /*0060*/  UIADD3 UR4, UPT, UPT, UR4, 0x1, URZ ;  /* 0x0000000104047890 */ /* 0x000fe2000fffe0ff */
[----:B------:R-:W-:-:S03]  /*0070*/  UMOV UR5, URZ ;  /* 0x000000ff00057c82 */ /* 0x000fc60008000000 */
[----:B------:R-:W-:-:S11]  /*0080*/  UISETP.NE.AND UP2, UPT, UR4, 0x200, UPT ;  /* 0x000002000400788c */ /* 0x000fd6000bf45270 */
.L_x_23:
        /* <DEDUP_REMOVED lines=74> */
[----:B------:R-:W-:-:S04]  /*0530*/  IMAD.MOV.U32 R3, RZ, RZ, R0 ;  /* 0x000000ffff037224 */ /* 0x000fc800078e0000 */
[----:B------:R-:W-:Y:S01]  /*0540*/  MOV R8, R2 ;  /* 0x0000000200087202 */ /* 0x000fe20000000f00 */
[----:B------:R-:W-:Y:S06]  /*0550*/  @!P0 BRA `(.L_x_14) ;  /* 0x0000000400808947 */ /* 0x000fec0003800000 */
[----:B------:R-:W-:-:S13]  /*0560*/  FSETP.NEU.AND P0, PT, |R5|, +INF , PT ;  /* 0x7f8000000500780b */ /* 0x000fda0003f0d200 */
[----:B------:R-:W-:Y:S01]  /*0570*/  @!P0 FMUL R8, RZ, R5 ;  /* 0x00000005ff088220 */ /* 0x000fe20000400000 */
[----:B------:R-:W-:Y:S01]  /*0580*/  @!P0 IMAD.MOV.U32 R0, RZ, RZ, RZ ;  /* 0x000000ffff008224 */ /* 0x000fe200078e00ff */
[----:B------:R-:W-:Y:S06]  /*0590*/  @!P0 BRA `(.L_x_14) ;  /* 0x0000000400708947 */ /* 0x000fec0003800000 */
[----:B------:R-:W-:Y:S01]  /*05a0*/  SHF.L.U32 R7, R5, 0x8, RZ ;  /* 0x0000000805077819 */ /* 0x000fe200000006ff */
[----:B------:R-:W-:Y:S02]  /*05b0*/  HFMA2 R12, -RZ, RZ, 0, 0 ;  /* 0x00000000ff0c7431 */ /* 0x000fe400000001ff */
[----:B------:R-:W-:Y:S01]  /*05c0*/  IMAD.MOV.U32 R0, RZ, RZ, RZ ;  /* 0x000000ffff007224 */ /* 0x000fe200078e00ff */
[----:B------:R-:W0:Y:S01]  /*05d0*/  LDCU.64 UR10, c[0x4][URZ] ;  /* 0x01000000ff0a77ac */ /* 0x000e220008000a00 */
[----:B------:R-:W-:Y:S01]  /*05e0*/  LOP3.LUT R13, R7, 0x80000000, RZ, 0xfc, !PT ;  /* 0x80000000070d7812 */ /* 0x000fe200078efcff */
[----:B------:R-:W-:Y:S01]  /*05f0*/  UMOV UR7, URZ ;  /* 0x000000ff00077c82 */ /* 0x000fe20008000000 */
[----:B------:R-:W-:-:S05]  /*0600*/  UMOV UR6, URZ ;  /* 0x000000ff00067c82 */ /* 0x000fca0008000000 */
.L_x_15:
        /* <DEDUP_REMOVED lines=12> */
[C---:B------:R-:W-:Y:S01]  /*06d0*/  ISETP.EQ.AND P5, PT, R12.reuse, 0x14, PT ;  /* 0x000000140c00780c */ /* 0x040fe20003fa2270 */
[----:B------:R-:W-:Y:S02]  /*06e0*/  VIADD R12, R12, 0x4 ;  /* 0x000000040c0c7836 */ /* 0x000fe40000000000 */
[----:B--2---:R-:W-:-:S03]  /*06f0*/  IMAD.WIDE.U32 R8, R8, R13, RZ ;  /* 0x0000000d08087225 */ /* 0x004fc600078e00ff */
[----:B------:R-:W-:-:S04]  /*0700*/  IADD3 R7, P6, PT, R8, R0, RZ ;  /* 0x0000000008077210 */ /* 0x000fc80007fde0ff */
[----:B------:R-:W-:Y:S01]  /*0710*/  IADD3.X R0, PT, PT, R9, UR7, RZ, P6, !PT ;  /* 0x0000000709007c10 */ /* 0x000fe2000b7fe4ff */
[--C-:B------:R-:W-:Y:S01]  /*0720*/  @P0 IMAD.MOV.U32 R6, RZ, RZ, R7.reuse ;  /* 0x000000ffff060224 */ /* 0x100fe200078e0007 */
[-C--:B------:R-:W-:Y:S01]  /*0730*/  @P1 MOV R15, R7.reuse ;  /* 0x00000007000f1202 */ /* 0x080fe20000000f00 */
[--C-:B------:R-:W-:Y:S01]  /*0740*/  @P2 IMAD.MOV.U32 R16, RZ, RZ, R7.reuse ;  /* 0x000000ffff102224 */ /* 0x100fe200078e0007 */
[-C--:B------:R-:W-:Y:S01]  /*0750*/  @P3 MOV R17, R7.reuse ;  /* 0x0000000700113202 */ /* 0x080fe20000000f00 */
[----:B------:R-:W-:Y:S01]  /*0760*/  @P4 IMAD.MOV.U32 R18, RZ, RZ, R7 ;  /* 0x000000ffff124224 */ /* 0x000fe200078e0007 */
[----:B------:R-:W-:Y:S01]  /*0770*/  @P5 MOV R19, R7 ;  /* 0x0000000700135202 */ /* 0x000fe20000000f00 */
[----:B------:R-:W-:Y:S06]  /*0780*/  BRA.U UP0, `(.L_x_15) ;  /* 0xfffffffd00a07547 */ /* 0x000fec000b83ffff */
[----:B------:R-:W-:Y:S01]  /*0790*/  SHF.R.U32.HI R7, RZ, 0x17, R5 ;  /* 0x00000017ff077819 */ /* 0x000fe20000011605 */
[----:B------:R-:W-:Y:S03]  /*07a0*/  BSSY.RECONVERGENT B1, `(.L_x_16) ;  /* 0x0000029000017945 */ /* 0x000fe60003800200 */
[C---:B------:R-:W-:Y:S02]  /*07b0*/  LOP3.LUT R8, R7.reuse, 0xe0, RZ, 0xc0, !PT ;  /* 0x000000e007087812 */ /* 0x040fe400078ec0ff */
[----:B------:R-:W-:Y:S02]  /*07c0*/  LOP3.LUT P6, RZ, R7, 0x1f, RZ, 0xc0, !PT ;  /* 0x0000001f07ff7812 */ /* 0x000fe400078cc0ff */
[----:B------:R-:W-:-:S04]  /*07d0*/  IADD3 R8, PT, PT, R8, -0x80, RZ ;  /* 0xffffff8008087810 */ /* 0x000fc80007ffe0ff */
[----:B------:R-:W-:-:S05]  /*07e0*/  SHF.R.U32.HI R8, RZ, 0x5, R8 ;  /* 0x00000005ff087819 */ /* 0x000fca0000011608 */
[----:B------:R-:W-:-:S05]  /*07f0*/  IMAD.U32 R10, R8, -0x4, RZ ;  /* 0xfffffffc080a7824 */ /* 0x000fca00078e00ff */
[C---:B------:R-:W-:Y:S02]  /*0800*/  ISETP.EQ.AND P3, PT, R10.reuse, -0x18, PT ;  /* 0xffffffe80a00780c */ /* 0x040fe40003f62270 */
[C---:B------:R-:W-:Y:S02]  /*0810*/  ISETP.EQ.AND P4, PT, R10.reuse, -0x14, PT ;  /* 0xffffffec0a00780c */ /* 0x040fe40003f82270 */
[C---:B------:R-:W-:Y:S02]  /*0820*/  ISETP.EQ.AND P2, PT, R10.reuse, -0x10, PT ;  /* 0xfffffff00a00780c */ /* 0x040fe40003f42270 */
[C---:B------:R-:W-:Y:S02]  /*0830*/  ISETP.EQ.AND P1, PT, R10.reuse, -0xc, PT ;  /* 0xfffffff40a00780c */ /* 0x040fe40003f22270 */
[C---:B------:R-:W-:Y:S02]  /*0840*/  ISETP.EQ.AND P0, PT, R10.reuse, -0x8, PT ;  /* 0xfffffff80a00780c */ /* 0x040fe40003f02270 */
[----:B------:R-:W-:-:S03]  /*0850*/  ISETP.EQ.AND P5, PT, R10, RZ, PT ;  /* 0x000000ff0a00720c */ /* 0x000fc60003fa2270 */
[----:B------:R-:W-:Y:S02]  /*0860*/  @P3 MOV R8, R6 ;  /* 0x0000000600083202 */ /* 0x000fe40000000f00 */
[C---:B------:R-:W-:Y:S01]  /*0870*/  ISETP.EQ.AND P3, PT, R10.reuse, -0x4, PT ;  /* 0xfffffffc0a00780c */ /* 0x040fe20003f62270 */
[----:B------:R-:W-:Y:S01]  /*0880*/  @P4 IMAD.MOV.U32 R9, RZ, RZ, R6 ;  /* 0x000000ffff094224 */ /* 0x000fe200078e0006 */
[----:B------:R-:W-:Y:S01]  /*0890*/  @P4 MOV R8, R15 ;  /* 0x0000000f00084202 */ /* 0x000fe20000000f00 */
[----:B------:R-:W-:Y:S01]  /*08a0*/  @P2 IMAD.MOV.U32 R9, RZ, RZ, R15 ;  /* 0x000000ffff092224 */ /* 0x000fe200078e000f */
[----:B------:R-:W-:Y:S01]  /*08b0*/  ISETP.EQ.AND P4, PT, R10, 0x4, PT ;  /* 0x000000040a00780c */ /* 0x000fe20003f82270 */
[----:B------:R-:W-:Y:S01]  /*08c0*/  @P1 IMAD.MOV.U32 R9, RZ, RZ, R16 ;  /* 0x000000ffff091224 */ /* 0x000fe200078e0010 */
[----:B------:R-:W-:Y:S01]  /*08d0*/  @P2 MOV R8, R16 ;  /* 0x0000001000082202 */ /* 0x000fe20000000f00 */
[----:B------:R-:W-:Y:S01]  /*08e0*/  @P0 IMAD.MOV.U32 R9, RZ, RZ, R17 ;  /* 0x000000ffff090224 */ /* 0x000fe200078e0011 */
[----:B------:R-:W-:-:S02]  /*08f0*/  @P1 MOV R8, R17 ;  /* 0x0000001100081202 */ /* 0x000fc40000000f00 */
[----:B------:R-:W-:-:S03]  /*0900*/  @P0 MOV R8, R18 ;  /* 0x0000001200080202 */ /* 0x000fc60000000f00 */
[----:B------:R-:W-:Y:S01]  /*0910*/  @P3 MOV R8, R19 ;  /* 0x0000001300083202 */ /* 0x000fe20000000f00 */
[----:B------:R-:W-:Y:S01]  /*0920*/  @P3 IMAD.MOV.U32 R9, RZ, RZ, R18 ;  /* 0x000000ffff093224 */ /* 0x000fe200078e0012 */
[----:B------:R-:W-:Y:S01]  /*0930*/  @P5 MOV R8, R0 ;  /* 0x0000000000085202 */ /* 0x000fe20000000f00 */
[----:B------:R-:W-:Y:S02]  /*0940*/  @P5 IMAD.MOV.U32 R9, RZ, RZ, R19 ;  /* 0x000000ffff095224 */ /* 0x000fe400078e0013 */
[----:B------:R-:W-:Y:S01]  /*0950*/  @P4 IMAD.MOV.U32 R9, RZ, RZ, R0 ;  /* 0x000000ffff094224 */ /* 0x000fe200078e0000 */
[----:B------:R-:W-:Y:S01]  /*0960*/  MOV R12, R8 ;  /* 0x00000008000c7202 */ /* 0x000fe20000000f00 */
[----:B------:R-:W-:Y:S06]  /*0970*/  @!P6 BRA `(.L_x_17) ;  /* 0x00000000002ce947 */ /* 0x000fec0003800000 */
[----:B------:R-:W-:Y:S01]  /*0980*/  @P2 IMAD.MOV.U32 R8, RZ, RZ, R6 ;  /* 0x000000ffff082224 */ /* 0x000fe200078e0006 */
[----:B------:R-:W-:Y:S01]  /*0990*/  @P1 MOV R8, R15 ;  /* 0x0000000f00081202 */ /* 0x000fe20000000f00 */
[----:B------:R-:W-:Y:S01]  /*09a0*/  @P0 IMAD.MOV.U32 R8, RZ, RZ, R16 ;  /* 0x000000ffff080224 */ /* 0x000fe200078e0010 */
[----:B------:R-:W-:Y:S02]  /*09b0*/  ISETP.EQ.AND P0, PT, R10, 0x8, PT ;  /* 0x000000080a00780c */ /* 0x000fe40003f02270 */
[----:B------:R-:W-:Y:S01]  /*09c0*/  @P3 MOV R8, R17 ;  /* 0x0000001100083202 */ /* 0x000fe20000000f00 */
[----:B------:R-:W-:Y:S01]  /*09d0*/  @P5 IMAD.MOV.U32 R8, RZ, RZ, R18 ;  /* 0x000000ffff085224 */ /* 0x000fe200078e0012 */
[----:B------:R-:W-:Y:S02]  /*09e0*/  @P4 MOV R8, R19 ;  /* 0x0000001300084202 */ /* 0x000fe40000000f00 */
[----:B------:R-:W-:-:S04]  /*09f0*/  LOP3.LUT R7, R7, 0x1f, RZ, 0xc0, !PT ;  /* 0x0000001f07077812 */ /* 0x000fc800078ec0ff */
[----:B------:R-:W-:-:S03]  /*0a00*/  SHF.L.W.U32.HI R12, R9, R7, R12 ;  /* 0x00000007090c7219 */ /* 0x000fc60000010e0c */
[----:B------:R-:W-:-:S05]  /*0a10*/  @P0 IMAD.MOV.U32 R8, RZ, RZ, R0 ;  /* 0x000000ffff080224 */ /* 0x000fca00078e0000 */
[----:B------:R-:W-:-:S07]  /*0a20*/  SHF.L.W.U32.HI R9, R8, R7, R9 ;  /* 0x0000000708097219 */ /* 0x000fce0000010e09 */
.L_x_17:
[----:B------:R-:W-:Y:S05]  /*0a30*/  BSYNC.RECONVERGENT B1 ;  /* 0x0000000000017941 */ /* 0x000fea0003800200 */
.L_x_16:
        /* <DEDUP_REMOVED lines=12> */
[----:B------:R-:W-:-:S03]  /*0b00*/  ISETP.GE.AND P1, PT, R12, RZ, PT ;  /* 0x000000ff0c00720c */ /* 0x000fc60003f26270 */
[----:B------:R-:W-:-:S05]  /*0b10*/  IMAD.MOV R7, RZ, RZ, -R0 ;  /* 0x000000ffff077224 */ /* 0x000fca00078e0a00 */
[----:B------:R-:W-:Y:S01]  /*0b20*/  @!P0 MOV R0, R7 ;  /* 0x0000000700008202 */ /* 0x000fe20000000f00 */
[----:B0-----:R-:W-:-:S10]  /*0b30*/  DMUL R10, R8, UR6 ;  /* 0x00000006080a7c28 */ /* 0x001fd40008000000 */
[----:B------:R-:W0:Y:S02]  /*0b40*/  F2F.F32.F64 R10, R10 ;  /* 0x0000000a000a7310 */ /* 0x000e240000301000 */
[----:B0-----:R-:W-:-:S07]  /*0b50*/  FSEL R8, -R10, R10, !P1 ;  /* 0x0000000a0a087208 */ /* 0x001fce0004800100 */
.L_x_14:
[----:B------:R-:W-:Y:S05]  /*0b60*/  BSYNC.RECONVERGENT B0 ;  /* 0x0000000000007941 */ /* 0x000fea0003800200 */
.L_x_13:
[----:B------:R-:W-:Y:S02]  /*0b70*/  HFMA2 R9, -RZ, RZ, 1.291015625, -0.052581787109375 ;  /* 0x3d2aaabbff097431 */ /* 0x000fe400000001ff */
[----:B------:R-:W-:Y:S02]  /*0b80*/  IMAD.MOV.U32 R14, RZ, RZ, 0x37cbac00 ;  /* 0x37cbac00ff0e7424 */ /* 0x000fe400078e00ff */
[----:B------:R-:W-:Y:S01]  /*0b90*/  FMUL R11, R8, R8 ;  /* 0x00000008080b7220 */ /* 0x000fe20000400000 */
[C---:B------:R-:W-:Y:S01]  /*0ba0*/  LOP3.LUT R7, R0.reuse, 0x1, RZ, 0xc0, !PT ;  /* 0x0000000100077812 */ /* 0x040fe200078ec0ff */
[----:B------:R-:W-:Y:S01]  /*0bb0*/  BSSY.RECONVERGENT B0, `(.L_x_18) ;  /* 0x000006b000007945 */ /* 0x000fe20003800200 */
[----:B------:R-:W-:Y:S01]  /*0bc0*/  LOP3.LUT P1, RZ, R0, 0x2, RZ, 0xc0, !PT ;  /* 0x0000000200ff7812 */ /* 0x000fe2000782c0ff */
[----:B------:R-:W-:Y:S01]  /*0bd0*/  FFMA R10, R11, R14, -0.0013887860113754868507 ;  /* 0xbab607ed0b0a7423 */ /* 0x000fe2000000000e */
[----:B------:R-:W-:Y:S01]  /*0be0*/  ISETP.NE.U32.AND P0, PT, R7, 0x1, PT ;  /* 0x000000010700780c */ /* 0x000fe20003f05070 */
[----:B------:R-:W-:-:S03]  /*0bf0*/  IMAD.MOV.U32 R7, RZ, RZ, 0x3effffff ;  /* 0x3effffffff077424 */ /* 0x000fc600078e00ff */
[----:B------:R-:W-:Y:S02]  /*0c00*/  FSEL R10, R10, -0.00019574658654164522886, !P0 ;  /* 0xb94d41530a0a7808 */ /* 0x000fe40004000000 */
[----:B------:R-:W-:Y:S02]  /*0c10*/  FSEL R12, R9, 0.0083327032625675201416, !P0 ;  /* 0x3c0885e4090c7808 */ /* 0x000fe40004000000 */
        /* <DEDUP_REMOVED lines=11> */
[----:B------:R-:W-:Y:S01]  /*0cd0*/  @!P0 MOV R3, RZ ;  /* 0x000000ff00038202 */ /* 0x000fe20000000f00 */
[----:B------:R-:W-:Y:S06]  /*0ce0*/  @!P0 BRA `(.L_x_19) ;  /* 0x00000004005c8947 */ /* 0x000fec0003800000 */
[----:B------:R-:W0:Y:S01]  /*0cf0*/  LDC.64 R2, c[0x4][RZ] ;  /* 0x01000000ff027b82 */ /* 0x000e220000000a00 */
[----:B------:R-:W-:Y:S01]  /*0d00*/  IMAD.SHL.U32 R0, R5, 0x100, RZ ;  /* 0x0000010005007824 */ /* 0x000fe200078e00ff */
[----:B------:R-:W-:Y:S01]  /*0d10*/  MOV R21, RZ ;  /* 0x000000ff00157202 */ /* 0x000fe20000000f00 */
[----:B------:R-:W-:Y:S01]  /*0d20*/  IMAD.MOV.U32 R23, RZ, RZ, RZ ;  /* 0x000000ffff177224 */ /* 0x000fe200078e00ff */
[----:B------:R-:W-:Y:S02]  /*0d30*/  UMOV UR6, URZ ;  /* 0x000000ff00067c82 */ /* 0x000fe40008000000 */
[----:B------:R-:W-:-:S07]  /*0d40*/  LOP3.LUT R25, R0, 0x80000000, RZ, 0xfc, !PT ;  /* 0x8000000000197812 */ /* 0x000fce00078efcff */
.L_x_20:
[----:B0-----:R-:W-:-:S06]  /*0d50*/  IMAD.WIDE.U32 R10, R23, 0x4, R2 ;  /* 0x00000004170a7825 */ /* 0x001fcc00078e0002 */
[----:B------:R-:W2:Y:S01]  /*0d60*/  LDG.E.CONSTANT R10, desc[UR8][R10.64] ;  /* 0x000000080a0a7981 */ /* 0x000ea2000c1e9900 */
[C---:B------:R-:W-:Y:S01]  /*0d70*/  SHF.L.U32 R0, R23.reuse, 0x2, RZ ;  /* 0x0000000217007819 */ /* 0x040fe200000006ff */
[----:B------:R-:W-:-:S03]  /*0d80*/  VIADD R23, R23, 0x1 ;  /* 0x0000000117177836 */ /* 0x000fc60000000000 */
[C---:B------:R-:W-:Y:S02]  /*0d90*/  ISETP.EQ.AND P0, PT, R0.reuse, RZ, PT ;  /* 0x000000ff0000720c */ /* 0x040fe40003f02270 */
[C---:B------:R-:W-:Y:S02]  /*0da0*/  ISETP.EQ.AND P5, PT, R0.reuse, 0x4, PT ;  /* 0x000000040000780c */ /* 0x040fe40003fa2270 */
[C---:B------:R-:W-:Y:S02]  /*0db0*/  ISETP.EQ.AND P4, PT, R0.reuse, 0x8, PT ;  /* 0x000000080000780c */ /* 0x040fe40003f82270 */
[C---:B------:R-:W-:Y:S02]  /*0dc0*/  ISETP.EQ.AND P3, PT, R0.reuse, 0xc, PT ;  /* 0x0000000c0000780c */ /* 0x040fe40003f62270 */
[C---:B------:R-:W-:Y:S02]  /*0dd0*/  ISETP.EQ.AND P2, PT, R0.reuse, 0x10, PT ;  /* 0x000000100000780c */ /* 0x040fe40003f42270 */
[----:B------:R-:W-:Y:S01]  /*0de0*/  ISETP.EQ.AND P1, PT, R0, 0x14, PT ;  /* 0x000000140000780c */ /* 0x000fe20003f22270 */
[----:B--2---:R-:W-:-:S03]  /*0df0*/  IMAD.WIDE.U32 R12, R10, R25, RZ ;  /* 0x000000190a0c7225 */ /* 0x004fc600078e00ff */
[----:B------:R-:W-:-:S04]  /*0e00*/  IADD3 R0, P6, PT, R12, R21, RZ ;  /* 0x000000150c007210 */ /* 0x000fc80007fde0ff */
[----:B------:R-:W-:Y:S01]  /*0e10*/  IADD3.X R21, PT, PT, R13, UR6, RZ, P6, !PT ;  /* 0x000000060d157c10 */ /* 0x000fe2000b7fe4ff */
[--C-:B------:R-:W-:Y:S01]  /*0e20*/  @P5 IMAD.MOV.U32 R15, RZ, RZ, R0.reuse ;  /* 0x000000ffff0f5224 */ /* 0x100fe200078e0000 */
[----:B------:R-:W-:Y:S01]  /*0e30*/  ISETP.NE.AND P6, PT, R23, 0x6, PT ;  /* 0x000000061700780c */ /* 0x000fe20003fc5270 */
[--C-:B------:R-:W-:Y:S01]  /*0e40*/  @P3 IMAD.MOV.U32 R17, RZ, RZ, R0.reuse ;  /* 0x000000ffff113224 */ /* 0x100fe200078e0000 */
[-C--:B------:R-:W-:Y:S01]  /*0e50*/  @P0 MOV R6, R0.reuse ;  /* 0x0000000000060202 */ /* 0x080fe20000000f00 */
[----:B------:R-:W-:Y:S01]  /*0e60*/  @P1 IMAD.MOV.U32 R19, RZ, RZ, R0 ;  /* 0x000000ffff131224 */ /* 0x000fe200078e0000 */
[-C--:B------:R-:W-:Y:S02]  /*0e70*/  @P4 MOV R16, R0.reuse ;  /* 0x0000000000104202 */ /* 0x080fe40000000f00 */
[----:B------:R-:W-:-:S07]  /*0e80*/  @P2 MOV R18, R0 ;  /* 0x0000000000122202 */ /* 0x000fce0000000f00 */
[----:B------:R-:W-:Y:S05]  /*0e90*/  @P6 BRA `(.L_x_20) ;  /* 0xfffffffc00ac6947 */ /* 0x000fea000383ffff */
        /* <DEDUP_REMOVED lines=12> */
[----:B------:R-:W-:-:S03]  /*0f60*/  ISETP.EQ.AND P5, PT, R11, 0x4, PT ;  /* 0x000000040b00780c */ /* 0x000fc60003fa2270 */
[----:B------:R-:W-:Y:S02]  /*0f70*/  @P3 MOV R0, R6 ;  /* 0x0000000600003202 */ /* 0x000fe40000000f00 */
[----:B------:R-:W-:Y:S01]  /*0f80*/  @P4 IMAD.MOV.U32 R2, RZ, RZ, R6 ;  /* 0x000000ffff024224 */ /* 0x000fe200078e0006 */
[C---:B------:R-:W-:Y:S01]  /*0f90*/  ISETP.EQ.AND P3, PT, R11.reuse, -0x4, PT ;  /* 0xfffffffc0b00780c */ /* 0x040fe20003f62270 */
[----:B------:R-:W-:Y:S01]  /*0fa0*/  @P2 IMAD.MOV.U32 R2, RZ, RZ, R15 ;  /* 0x000000ffff022224 */ /* 0x000fe200078e000f */
[----:B------:R-:W-:Y:S01]  /*0fb0*/  @P4 MOV R0, R15 ;  /* 0x0000000f00004202 */ /* 0x000fe20000000f00 */
[----:B------:R-:W-:Y:S01]  /*0fc0*/  @P1 IMAD.MOV.U32 R2, RZ, RZ, R16 ;  /* 0x000000ffff021224 */ /* 0x000fe200078e0010 */
[----:B------:R-:W-:Y:S01]  /*0fd0*/  ISETP.EQ.AND P4, PT, R11, RZ, PT ;  /* 0x000000ff0b00720c */ /* 0x000fe20003f82270 */
[----:B------:R-:W-:Y:S01]  /*0fe0*/  @P0 IMAD.MOV.U32 R2, RZ, RZ, R17 ;  /* 0x000000ffff020224 */ /* 0x000fe200078e0011 */
[----:B------:R-:W-:Y:S02]  /*0ff0*/  @P2 MOV R0, R16 ;  /* 0x0000001000002202 */ /* 0x000fe40000000f00 */
[----:B------:R-:W-:-:S02]  /*1000*/  @P1 MOV R0, R17 ;  /* 0x0000001100001202 */ /* 0x000fc40000000f00 */
[----:B------:R-:W-:-:S03]  /*1010*/  @P0 MOV R0, R18 ;  /* 0x0000001200000202 */ /* 0x000fc60000000f00 */
[----:B------:R-:W-:Y:S01]  /*1020*/  @P3 IMAD.MOV.U32 R2, RZ, RZ, R18 ;  /* 0x000000ffff023224 */ /* 0x000fe200078e0012 */
[----:B------:R-:W-:-:S03]  /*1030*/  @P3 MOV R0, R19 ;  /* 0x0000001300003202 */ /* 0x000fc60000000f00 */
[----:B------:R-:W-:Y:S01]  /*1040*/  @P4 IMAD.MOV.U32 R2, RZ, RZ, R19 ;  /* 0x000000ffff024224 */ /* 0x000fe200078e0013 */
[----:B------:R-:W-:Y:S01]  /*1050*/  @P4 MOV R0, R21 ;  /* 0x0000001500004202 */ /* 0x000fe20000000f00 */
[----:B------:R-:W-:Y:S01]  /*1060*/  @P5 IMAD.MOV.U32 R2, RZ, RZ, R21 ;  /* 0x000000ffff025224 */ /* 0x000fe200078e0015 */
[----:B------:R-:W-:Y:S06]  /*1070*/  @!P6 BRA `(.L_x_22) ;  /* 0x00000000002ce947 */ /* 0x000fec0003800000 */
[----:B------:R-:W-:Y:S01]  /*1080*/  @P2 MOV R3, R6 ;  /* 0x0000000600032202 */ /* 0x000fe20000000f00 */
[----:B------:R-:W-:Y:S01]  /*1090*/  @P1 IMAD.MOV.U32 R3, RZ, RZ, R15 ;  /* 0x000000ffff031224 */ /* 0x000fe200078e000f */
[----:B------:R-:W-:Y:S01]  /*10a0*/  @P0 MOV R3, R16 ;  /* 0x0000001000030202 */ /* 0x000fe20000000f00 */
[----:B------:R-:W-:Y:S01]  /*10b0*/  @P3 IMAD.MOV.U32 R3, RZ, RZ, R17 ;  /* 0x000000ffff033224 */ /* 0x000fe200078e0011 */
[----:B------:R-:W-:Y:S02]  /*10c0*/  ISETP.EQ.AND P0, PT, R11, 0x8, PT ;  /* 0x000000080b00780c */ /* 0x000fe40003f02270 */
[----:B------:R-:W-:Y:S01]  /*10d0*/  @P4 MOV R3, R18 ;  /* 0x0000001200034202 */ /* 0x000fe20000000f00 */
[----:B------:R-:W-:Y:S01]  /*10e0*/  @P5 IMAD.MOV.U32 R3, RZ, RZ, R19 ;  /* 0x000000ffff035224 */ /* 0x000fe200078e0013 */
[----:B------:R-:W-:-:S04]  /*10f0*/  LOP3.LUT R11, R10, 0x1f, RZ, 0xc0, !PT ;  /* 0x0000001f0a0b7812 */ /* 0x000fc800078ec0ff */
[----:B------:R-:W-:-:S05]  /*1100*/  SHF.L.W.U32.HI R0, R2, R11, R0 ;  /* 0x0000000b02007219 */ /* 0x000fca0000010e00 */
[----:B------:R-:W-:-:S04]  /*1110*/  @P0 MOV R3, R21 ;  /* 0x0000001500030202 */ /* 0x000fc80000000f00 */
[----:B------:R-:W-:-:S07]  /*1120*/  SHF.L.W.U32.HI R2, R3, R11, R2 ;  /* 0x0000000b03027219 */ /* 0x000fce0000010e02 */
.L_x_22:
[----:B------:R-:W-:Y:S05]  /*1130*/  BSYNC.RECONVERGENT B1 ;  /* 0x0000000000017941 */ /* 0x000fea0003800200 */
.L_x_21:
[C---:B------:R-:W-:Y:S01]  /*1140*/  SHF.L.W.U32.HI R3, R2.reuse, 0x2, R0 ;  /* 0x0000000202037819 */ /* 0x040fe20000010e00 */
[----:B------:R-:W-:Y:S01]  /*1150*/  IMAD.SHL.U32 R2, R2, 0x4, RZ ;  /* 0x0000000402027824 */ /* 0x000fe200078e00ff */
[----:B------:R-:W-:Y:S01]  /*1160*/  UMOV UR6, 0x54442d19 ;  /* 0x54442d1900067882 */ /* 0x000fe20000000000 */
        /* <DEDUP_REMOVED lines=10> */
[----:B------:R-:W-:-:S05]  /*1210*/  IADD3 R0, PT, PT, -R3, RZ, RZ ;  /* 0x000000ff03007210 */ /* 0x000fca0007ffe1ff */
[----:B------:R-:W-:Y:S01]  /*1220*/  @!P1 IMAD.MOV.U32 R3, RZ, RZ, R0 ;  /* 0x000000ffff039224 */ /* 0x000fe200078e0000 */
[----:B0-----:R-:W-:-:S10]  /*1230*/  DMUL R12, R10, UR6 ;  /* 0x000000060a0c7c28 */ /* 0x001fd40008000000 */
[----:B------:R-:W0:Y:S02]  /*1240*/  F2F.F32.F64 R12, R12 ;  /* 0x0000000c000c7310 */ /* 0x000e240000301000 */
[----:B0-----:R-:W-:-:S07]  /*1250*/  FSEL R2, -R12, R12, !P0 ;  /* 0x0000000c0c027208 */ /* 0x001fce0004000100 */
.L_x_19:
[----:B------:R-:W-:Y:S05]  /*1260*/  BSYNC.RECONVERGENT B0 ;  /* 0x0000000000007941 */ /* 0x000fea0003800200 */
.L_x_18:
        /* <DEDUP_REMOVED lines=31> */
.L_x_25:
        /* <DEDUP_REMOVED lines=10> */
.L_x_207:


//--------------------- .text._Z20fp32_sincos_fpu_32_1Pf --------------------------
	.section	.text._Z20fp32_sincos_fpu_32_1Pf,"ax",@progbits
	.align	128
        .global         _Z20fp32_sincos_fpu_32_1Pf
        .type           _Z20fp32_sincos_fpu_32_1Pf,@function
        .size           _Z20fp32_sincos_fpu_32_1Pf,(.L_x_208 - _Z20fp32_sincos_fpu_32_1Pf)
        .other          _Z20fp32_sincos_fpu_32_1Pf,@"STO_CUDA_ENTRY STV_DEFAULT"
_Z20fp32_sincos_fpu_32_1Pf:
.text._Z20fp32_sincos_fpu_32_1Pf:
[----:B------:R-:W-:Y:S01]  /*0000*/  LDC R1, c[0x0][0x37c] ;  /* 0x0000df00ff017b82 */ /* 0x000fe20000000800 */
[----:B------:R-:W0:Y:S01]  /*0010*/  S2R R4, SR_TID.X ;  /* 0x0000000000047919 */ /* 0x000e220000002100 */
[----:B------:R-:W-:Y:S01]  /*0020*/  IMAD.MOV.U32 R8, RZ, RZ, 0x3f800000 ;  /* 0x3f800000ff087424 */ /* 0x000fe200078e00ff */
[----:B------:R-:W1:Y:S01]  /*0030*/  LDCU.64 UR8, c[0x0][0x358] ;  /* 0x00006b00ff0877ac */ /* 0x000e620008000a00 */
[----:B------:R-:W-:Y:S01]  /*0040*/  UMOV UR4, URZ ;  /* 0x000000ff00047c82 */ /* 0x000fe20008000000 */
[----:B01----:R-:W-:-:S07]  /*0050*/  I2FP.F32.U32 R5, R4 ;  /* 0x0000000400057245 */ /* 0x003fce0000201000 */
.L_x_37:
[----:B------:R-:W-:Y:S01]  /*0060*/  UIADD3 UR4, UPT, UPT, UR4, 0x1, URZ ;  /* 0x0000000104047890 */ /* 0x000fe2000fffe0ff */
[----:B------:R-:W-:-:S03]  /*0070*/  UMOV UR5, URZ ;  /* 0x000000ff00057c82 */ /* 0x000fc60008000000 */
[----:B------:R-:W-:-:S11]  /*0080*/  UISETP.NE.AND UP2, UPT, UR4, 0x200, UPT ;  /* 0x000002000400788c */ /* 0x000fd6000bf45270 */
.L_x_36:
        /* <DEDUP_REMOVED lines=49> */
[----:B------:R-:W-:Y:S02]  /*03a0*/  IMAD.SHL.U32 R7, R5, 0x100, RZ ;  /* 0x0000010005077824 */ /* 0x000fe400078e00ff */
[----:B------:R-:W-:Y:S02]  /*03b0*/  HFMA2 R0, -RZ, RZ, 0, 0 ;  /* 0x00000000ff007431 */ /* 0x000fe400000001ff */
[----:B------:R-:W-:Y:S01]  /*03c0*/  IMAD.MOV.U32 R12, RZ, RZ, RZ ;  /* 0x000000ffff0c7224 */ /* 0x000fe200078e00ff */
[----:B------:R-:W0:Y:S01]  /*03d0*/  LDCU.64 UR10, c[0x4][URZ] ;  /* 0x01000000ff0a77ac */ /* 0x000e220008000a00 */
[----:B------:R-:W-:Y:S01]  /*03e0*/  LOP3.LUT R13, R7, 0x80000000, RZ, 0xfc, !PT ;  /* 0x80000000070d7812 */ /* 0x000fe200078efcff */
[----:B------:R-:W-:Y:S01]  /*03f0*/  UMOV UR7, URZ ;  /* 0x000000ff00077c82 */ /* 0x000fe20008000000 */
[----:B------:R-:W-:-:S05]  /*0400*/  UMOV UR6, URZ ;  /* 0x000000ff00067c82 */ /* 0x000fca0008000000 */
.L_x_28:
        /* <DEDUP_REMOVED lines=20> */
[----:B------:R-:W-:Y:S01]  /*0550*/  @P5 MOV R19, R7 ;  /* 0x0000000700135202 */ /* 0x000fe20000000f00 */
[--C-:B------:R-:W-:Y:S02]  /*0560*/  @P3 IMAD.MOV.U32 R17, RZ, RZ, R7.reuse ;  /* 0x000000ffff113224 */ /* 0x100fe400078e0007 */
[----:B------:R-:W-:Y:S01]  /*0570*/  @P4 IMAD.MOV.U32 R18, RZ, RZ, R7 ;  /* 0x000000ffff124224 */ /* 0x000fe200078e0007 */
[----:B------:R-:W-:Y:S06]  /*0580*/  BRA.U UP0, `(.L_x_28) ;  /* 0xfffffffd00a07547 */ /* 0x000fec000b83ffff */
[----:B------:R-:W-:Y:S01]  /*0590*/  SHF.R.U32.HI R7, RZ, 0x17, R5 ;  /* 0x00000017ff077819 */ /* 0x000fe20000011605 */
[----:B------:R-:W-:Y:S03]  /*05a0*/  BSSY.RECONVERGENT B1, `(.L_x_29) ;  /* 0x0000029000017945 */ /* 0x000fe60003800200 */
[C---:B------:R-:W-:Y:S02]  /*05b0*/  LOP3.LUT R8, R7.reuse, 0xe0, RZ, 0xc0, !PT ;  /* 0x000000e007087812 */ /* 0x040fe400078ec0ff */
[----:B------:R-:W-:-:S03]  /*05c0*/  LOP3.LUT P6, RZ, R7, 0x1f, RZ, 0xc0, !PT ;  /* 0x0000001f07ff7812 */ /* 0x000fc600078cc0ff */
[----:B------:R-:W-:-:S05]  /*05d0*/  VIADD R8, R8, 0xffffff80 ;  /* 0xffffff8008087836 */ /* 0x000fca0000000000 */
        /* <DEDUP_REMOVED lines=8> */
[--C-:B------:R-:W-:Y:S01]  /*0660*/  @P3 IMAD.MOV.U32 R8, RZ, RZ, R6.reuse ;  /* 0x000000ffff083224 */ /* 0x100fe200078e0006 */
[C---:B------:R-:W-:Y:S01]  /*0670*/  ISETP.EQ.AND P3, PT, R10.reuse, -0x4, PT ;  /* 0xfffffffc0a00780c */ /* 0x040fe20003f62270 */
[----:B------:R-:W-:Y:S01]  /*0680*/  @P4 IMAD.MOV.U32 R9, RZ, RZ, R6 ;  /* 0x000000ffff094224 */ /* 0x000fe200078e0006 */
[----:B------:R-:W-:Y:S01]  /*0690*/  @P4 MOV R8, R15 ;  /* 0x0000000f00084202 */ /* 0x000fe20000000f00 */
[----:B------:R-:W-:Y:S01]  /*06a0*/  @P2 IMAD.MOV.U32 R8, RZ, RZ, R16 ;  /* 0x000000ffff082224 */ /* 0x000fe200078e0010 */
[----:B------:R-:W-:Y:S01]  /*06b0*/  ISETP.EQ.AND P4, PT, R10, 0x4, PT ;  /* 0x000000040a00780c */ /* 0x000fe20003f82270 */
[----:B------:R-:W-:Y:S02]  /*06c0*/  @P1 IMAD.MOV.U32 R8, RZ, RZ, R17 ;  /* 0x000000ffff081224 */ /* 0x000fe400078e0011 */
[----:B------:R-:W-:Y:S01]  /*06d0*/  @P0 MOV R8, R18 ;  /* 0x0000001200080202 */ /* 0x000fe20000000f00 */
[----:B------:R-:W-:Y:S01]  /*06e0*/  @P2 IMAD.MOV.U32 R9, RZ, RZ, R15 ;  /* 0x000000ffff092224 */ /* 0x000fe200078e000f */
[----:B------:R-:W-:Y:S01]  /*06f0*/  @P1 MOV R9, R16 ;  /* 0x0000001000091202 */ /* 0x000fe20000000f00 */
[----:B------:R-:W-:-:S03]  /*0700*/  @P0 IMAD.MOV.U32 R9, RZ, RZ, R17 ;  /* 0x000000ffff090224 */ /* 0x000fc600078e0011 */
[----:B------:R-:W-:Y:S02]  /*0710*/  @P3 IMAD.MOV.U32 R8, RZ, RZ, R19 ;  /* 0x000000ffff083224 */ /* 0x000fe400078e0013 */
[----:B------:R-:W-:Y:S02]  /*0720*/  @P5 IMAD.MOV.U32 R8, RZ, RZ, R0 ;  /* 0x000000ffff085224 */ /* 0x000fe400078e0000 */
[----:B------:R-:W-:Y:S01]  /*0730*/  @P3 IMAD.MOV.U32 R9, RZ, RZ, R18 ;  /* 0x000000ffff093224 */ /* 0x000fe200078e0012 */
[----:B------:R-:W-:Y:S01]  /*0740*/  @P5 MOV R9, R19 ;  /* 0x0000001300095202 */ /* 0x000fe20000000f00 */
[----:B------:R-:W-:Y:S01]  /*0750*/  @P4 IMAD.MOV.U32 R9, RZ, RZ, R0 ;  /* 0x000000ffff094224 */ /* 0x000fe200078e0000 */
[----:B------:R-:W-:Y:S01]  /*0760*/  MOV R12, R8 ;  /* 0x00000008000c7202 */ /* 0x000fe20000000f00 */
[----:B------:R-:W-:Y:S06]  /*0770*/  @!P6 BRA `(.L_x_30) ;  /* 0x00000000002ce947 */ /* 0x000fec0003800000 */
[----:B------:R-:W-:Y:S01]  /*0780*/  @P2 IMAD.MOV.U32 R8, RZ, RZ, R6 ;  /* 0x000000ffff082224 */ /* 0x000fe200078e0006 */
[----:B------:R-:W-:Y:S01]  /*0790*/  LOP3.LUT R7, R7, 0x1f, RZ, 0xc0, !PT ;  /* 0x0000001f07077812 */ /* 0x000fe200078ec0ff */
[----:B------:R-:W-:Y:S01]  /*07a0*/  @P1 IMAD.MOV.U32 R8, RZ, RZ, R15 ;  /* 0x000000ffff081224 */ /* 0x000fe200078e000f */
[----:B------:R-:W-:Y:S01]  /*07b0*/  @P0 MOV R8, R16 ;  /* 0x0000001000080202 */ /* 0x000fe20000000f00 */
[----:B------:R-:W-:Y:S01]  /*07c0*/  @P3 IMAD.MOV.U32 R8, RZ, RZ, R17 ;  /* 0x000000ffff083224 */ /* 0x000fe200078e0011 */
[----:B------:R-:W-:Y:S01]  /*07d0*/  ISETP.EQ.AND P0, PT, R10, 0x8, PT ;  /* 0x000000080a00780c */ /* 0x000fe20003f02270 */
[----:B------:R-:W-:Y:S01]  /*07e0*/  @P5 IMAD.MOV.U32 R8, RZ, RZ, R18 ;  /* 0x000000ffff085224 */ /* 0x000fe200078e0012 */
[----:B------:R-:W-:Y:S02]  /*07f0*/  @P4 MOV R8, R19 ;  /* 0x0000001300084202 */ /* 0x000fe40000000f00 */
[----:B------:R-:W-:-:S09]  /*0800*/  SHF.L.W.U32.HI R12, R9, R7, R12 ;  /* 0x00000007090c7219 */ /* 0x000fd20000010e0c */
[----:B------:R-:W-:-:S05]  /*0810*/  @P0 IMAD.MOV.U32 R8, RZ, RZ, R0 ;  /* 0x000000ffff080224 */ /* 0x000fca00078e0000 */
[----:B------:R-:W-:-:S07]  /*0820*/  SHF.L.W.U32.HI R9, R8, R7, R9 ;  /* 0x0000000708097219 */ /* 0x000fce0000010e09 */
.L_x_30:
[----:B------:R-:W-:Y:S05]  /*0830*/  BSYNC.RECONVERGENT B1 ;  /* 0x0000000000017941 */ /* 0x000fea0003800200 */
.L_x_29:
        /* <DEDUP_REMOVED lines=18> */
.L_x_27:
[----:B------:R-:W-:Y:S05]  /*0960*/  BSYNC.RECONVERGENT B0 ;  /* 0x0000000000007941 */ /* 0x000fea0003800200 */
.L_x_26:
[----:B------:R-:W-:Y:S02]  /*0970*/  IMAD.MOV.U32 R14, RZ, RZ, 0x37cbac00 ;  /* 0x37cbac00ff0e7424 */ /* 0x000fe400078e00ff */
[----:B------:R-:W-:Y:S01]  /*0980*/  FMUL R11, R8, R8 ;  /* 0x00000008080b7220 */ /* 0x000fe20000400000 */
[C---:B------:R-:W-:Y:S01]  /*0990*/  LOP3.LUT R7, R0.reuse, 0x1, RZ, 0xc0, !PT ;  /* 0x0000000100077812 */ /* 0x040fe200078ec0ff */
[----:B------:R-:W-:Y:S01]  /*09a0*/  BSSY.RECONVERGENT B0, `(.L_x_31) ;  /* 0x000006c000007945 */ /* 0x000fe20003800200 */
[----:B------:R-:W-:Y:S01]  /*09b0*/  MOV R9, 0x3d2aaabb ;  /* 0x3d2aaabb00097802 */ /* 0x000fe20000000f00 */
[----:B------:R-:W-:Y:S01]  /*09c0*/  FFMA R10, R11, R14, -0.0013887860113754868507 ;  /* 0xbab607ed0b0a7423 */ /* 0x000fe2000000000e */
[----:B------:R-:W-:Y:S01]  /*09d0*/  ISETP.NE.U32.AND P0, PT, R7, 0x1, PT ;  /* 0x000000010700780c */ /* 0x000fe20003f05070 */
[----:B------:R-:W-:Y:S01]  /*09e0*/  IMAD.MOV.U32 R7, RZ, RZ, 0x3effffff ;  /* 0x3effffffff077424 */ /* 0x000fe200078e00ff */
[----:B------:R-:W-:Y:S02]  /*09f0*/  LOP3.LUT P1, RZ, R0, 0x2, RZ, 0xc0, !PT ;  /* 0x0000000200ff7812 */ /* 0x000fe4000782c0ff */
[----:B------:R-:W-:-:S02]  /*0a00*/  FSEL R10, R10, -0.00019574658654164522886, !P0 ;  /* 0xb94d41530a0a7808 */ /* 0x000fc40004000000 */
        /* <DEDUP_REMOVED lines=16> */
[----:B------:R-:W-:Y:S01]  /*0b10*/  IMAD.MOV.U32 R21, RZ, RZ, RZ ;  /* 0x000000ffff157224 */ /* 0x000fe200078e00ff */
[----:B------:R-:W-:Y:S01]  /*0b20*/  UMOV UR6, URZ ;  /* 0x000000ff00067c82 */ /* 0x000fe20008000000 */
[----:B------:R-:W-:Y:S01]  /*0b30*/  IMAD.MOV.U32 R23, RZ, RZ, RZ ;  /* 0x000000ffff177224 */ /* 0x000fe200078e00ff */
[----:B------:R-:W-:-:S07]  /*0b40*/  LOP3.LUT R25, R0, 0x80000000, RZ, 0xfc, !PT ;  /* 0x8000000000197812 */ /* 0x000fce00078efcff */
.L_x_33:
        /* <DEDUP_REMOVED lines=17> */
[--C-:B------:R-:W-:Y:S01]  /*0c60*/  @P3 IMAD.MOV.U32 R17, RZ, RZ, R0.reuse ;  /* 0x000000ffff113224 */ /* 0x100fe200078e0000 */
[----:B------:R-:W-:Y:S01]  /*0c70*/  @P2 MOV R18, R0 ;  /* 0x0000000000122202 */ /* 0x000fe20000000f00 */
[----:B------:R-:W-:-:S08]  /*0c80*/  @P1 IMAD.MOV.U32 R19, RZ, RZ, R0 ;  /* 0x000000ffff131224 */ /* 0x000fd000078e0000 */
[----:B------:R-:W-:Y:S05]  /*0c90*/  @P6 BRA `(.L_x_33) ;  /* 0xfffffffc00ac6947 */ /* 0x000fea000383ffff */
        /* <DEDUP_REMOVED lines=13> */
[--C-:B------:R-:W-:Y:S01]  /*0d70*/  @P3 IMAD.MOV.U32 R0, RZ, RZ, R6.reuse ;  /* 0x000000ffff003224 */ /* 0x100fe200078e0006 */
[C---:B------:R-:W-:Y:S01]  /*0d80*/  ISETP.EQ.AND P3, PT, R11.reuse, -0x4, PT ;  /* 0xfffffffc0b00780c */ /* 0x040fe20003f62270 */
[----:B------:R-:W-:Y:S01]  /*0d90*/  @P4 IMAD.MOV.U32 R2, RZ, RZ, R6 ;  /* 0x000000ffff024224 */ /* 0x000fe200078e0006 */
[----:B------:R-:W-:Y:S01]  /*0da0*/  @P4 MOV R0, R15 ;  /* 0x0000000f00004202 */ /* 0x000fe20000000f00 */
[----:B------:R-:W-:Y:S01]  /*0db0*/  @P2 IMAD.MOV.U32 R2, RZ, RZ, R15 ;  /* 0x000000ffff022224 */ /* 0x000fe200078e000f */
[----:B------:R-:W-:Y:S01]  /*0dc0*/  ISETP.EQ.AND P4, PT, R11, RZ, PT ;  /* 0x000000ff0b00720c */ /* 0x000fe20003f82270 */
[----:B------:R-:W-:Y:S01]  /*0dd0*/  @P2 IMAD.MOV.U32 R0, RZ, RZ, R16 ;  /* 0x000000ffff002224 */ /* 0x000fe200078e0010 */
[----:B------:R-:W-:Y:S01]  /*0de0*/  @P1 MOV R2, R16 ;  /* 0x0000001000021202 */ /* 0x000fe20000000f00 */
[--C-:B------:R-:W-:Y:S01]  /*0df0*/  @P1 IMAD.MOV.U32 R0, RZ, RZ, R17.reuse ;  /* 0x000000ffff001224 */ /* 0x100fe200078e0011 */
[----:B------:R-:W-:Y:S01]  /*0e00*/  @P0 MOV R0, R18 ;  /* 0x0000001200000202 */ /* 0x000fe20000000f00 */
[----:B------:R-:W-:-:S04]  /*0e10*/  @P0 IMAD.MOV.U32 R2, RZ, RZ, R17 ;  /* 0x000000ffff020224 */ /* 0x000fc800078e0011 */
[----:B------:R-:W-:Y:S02]  /*0e20*/  @P3 IMAD.MOV.U32 R2, RZ, RZ, R18 ;  /* 0x000000ffff023224 */ /* 0x000fe400078e0012 */
[----:B------:R-:W-:Y:S02]  /*0e30*/  @P3 IMAD.MOV.U32 R0, RZ, RZ, R19 ;  /* 0x000000ffff003224 */ /* 0x000fe400078e0013 */
[----:B------:R-:W-:Y:S01]  /*0e40*/  @P4 MOV R2, R19 ;  /* 0x0000001300024202 */ /* 0x000fe20000000f00 */
[--C-:B------:R-:W-:Y:S02]  /*0e50*/  @P4 IMAD.MOV.U32 R0, RZ, RZ, R21.reuse ;  /* 0x000000ffff004224 */ /* 0x100fe400078e0015 */
[----:B------:R-:W-:Y:S01]  /*0e60*/  @P5 IMAD.MOV.U32 R2, RZ, RZ, R21 ;  /* 0x000000ffff025224 */ /* 0x000fe200078e0015 */
[----:B------:R-:W-:Y:S06]  /*0e70*/  @!P6 BRA `(.L_x_35) ;  /* 0x00000000002ce947 */ /* 0x000fec0003800000 */
[----:B------:R-:W-:Y:S01]  /*0e80*/  @P2 MOV R3, R6 ;  /* 0x0000000600032202 */ /* 0x000fe20000000f00 */
[----:B------:R-:W-:Y:S02]  /*0e90*/  @P1 IMAD.MOV.U32 R3, RZ, RZ, R15 ;  /* 0x000000ffff031224 */ /* 0x000fe400078e000f */
[----:B------:R-:W-:Y:S01]  /*0ea0*/  @P0 IMAD.MOV.U32 R3, RZ, RZ, R16 ;  /* 0x000000ffff030224 */ /* 0x000fe200078e0010 */
[----:B------:R-:W-:Y:S02]  /*0eb0*/  ISETP.EQ.AND P0, PT, R11, 0x8, PT ;  /* 0x000000080b00780c */ /* 0x000fe40003f02270 */
[----:B------:R-:W-:Y:S01]  /*0ec0*/  @P3 MOV R3, R17 ;  /* 0x0000001100033202 */ /* 0x000fe20000000f00 */
[----:B------:R-:W-:Y:S01]  /*0ed0*/  @P4 IMAD.MOV.U32 R3, RZ, RZ, R18 ;  /* 0x000000ffff034224 */ /* 0x000fe200078e0012 */
[----:B------:R-:W-:Y:S01]  /*0ee0*/  LOP3.LUT R11, R10, 0x1f, RZ, 0xc0, !PT ;  /* 0x0000001f0a0b7812 */ /* 0x000fe200078ec0ff */
[----:B------:R-:W-:-:S03]  /*0ef0*/  @P5 IMAD.MOV.U32 R3, RZ, RZ, R19 ;  /* 0x000000ffff035224 */ /* 0x000fc600078e0013 */
[----:B------:R-:W-:-:S05]  /*0f00*/  SHF.L.W.U32.HI R0, R2, R11, R0 ;  /* 0x0000000b02007219 */ /* 0x000fca0000010e00 */
[----:B------:R-:W-:-:S04]  /*0f10*/  @P0 MOV R3, R21 ;  /* 0x0000001500030202 */ /* 0x000fc80000000f00 */
[----:B------:R-:W-:-:S07]  /*0f20*/  SHF.L.W.U32.HI R2, R3, R11, R2 ;  /* 0x0000000b03027219 */ /* 0x000fce0000010e02 */
.L_x_35:
[----:B------:R-:W-:Y:S05]  /*0f30*/  BSYNC.RECONVERGENT B1 ;  /* 0x0000000000017941 */ /* 0x000fea0003800200 */
.L_x_34:
[C-C-:B------:R-:W-:Y:S01]  /*0f40*/  SHF.L.W.U32.HI R3, R2.reuse, 0x2, R0.reuse ;  /* 0x0000000202037819 */ /* 0x140fe20000010e00 */
[----:B------:R-:W-:Y:S01]  /*0f50*/  IMAD.SHL.U32 R2, R2, 0x4, RZ ;  /* 0x0000000402027824 */ /* 0x000fe200078e00ff */
[----:B------:R-:W-:Y:S01]  /*0f60*/  UMOV UR6, 0x54442d19 ;  /* 0x54442d1900067882 */ /* 0x000fe20000000000 */
[----:B------:R-:W-:Y:S01]  /*0f70*/  UMOV UR7, 0x3bf921fb ;  /* 0x3bf921fb00077882 */ /* 0x000fe20000000000 */
[----:B------:R-:W-:Y:S02]  /*0f80*/  SHF.R.S32.HI R11, RZ, 0x1f, R3 ;  /* 0x0000001fff0b7819 */ /* 0x000fe40000011403 */
[----:B------:R-:W-:Y:S02]  /*0f90*/  SHF.R.U32.HI R0, RZ, 0x1e, R0 ;  /* 0x0000001eff007819 */ /* 0x000fe40000011600 */
[C---:B------:R-:W-:Y:S02]  /*0fa0*/  LOP3.LUT R10, R11.reuse, R2, RZ, 0x3c, !PT ;  /* 0x000000020b0a7212 */ /* 0x040fe400078e3cff */
[----:B------:R-:W-:-:S02]  /*0fb0*/  LOP3.LUT R11, R11, R3, RZ, 0x3c, !PT ;  /* 0x000000030b0b7212 */ /* 0x000fc400078e3cff */
[----:B------:R-:W-:Y:S02]  /*0fc0*/  ISETP.GE.AND P1, PT, R5, RZ, PT ;  /* 0x000000ff0500720c */ /* 0x000fe40003f26270 */
        /* <DEDUP_REMOVED lines=9> */
.L_x_32:
[----:B------:R-:W-:Y:S05]  /*1060*/  BSYNC.RECONVERGENT B0 ;  /* 0x0000000000007941 */ /* 0x000fea0003800200 */
.L_x_31:
[----:B------:R-:W-:Y:S05]  /*1070*/  BRA.U UP3, `(.L_x_36) ;  /* 0xfffffff103047547 */ /* 0x000fea000b83ffff */
[----:B------:R-:W-:Y:S05]  /*1080*/  BRA.U UP2, `(.L_x_37) ;  /* 0xffffffed02f47547 */ /* 0x000fea000b83ffff */
[----:B------:R-:W-:Y:S01]  /*1090*/  FMUL R13, R2, R2 ;  /* 0x00000002020d7220 */ /* 0x000fe20000400000 */
[C---:B------:R-:W-:Y:S01]  /*10a0*/  LOP3.LUT R0, R3.reuse, 0x1, RZ, 0xc0, !PT ;  /* 0x0000000103007812 */ /* 0x040fe200078ec0ff */
[----:B------:R-:W-:Y:S01]  /*10b0*/  VIADD R3, R3, 0x1 ;  /* 0x0000000103037836 */ /* 0x000fe20000000000 */
[----:B------:R-:W0:Y:S01]  /*10c0*/  S2UR UR5, SR_CTAID.X ;  /* 0x00000000000579c3 */ /* 0x000e220000002500 */
[----:B------:R-:W-:Y:S01]  /*10d0*/  FFMA R14, R13, R14, -0.0013887860113754868507 ;  /* 0xbab607ed0d0e7423 */ /* 0x000fe2000000000e */
[----:B------:R-:W-:Y:S02]  /*10e0*/  ISETP.NE.U32.AND P0, PT, R0, 0x1, PT ;  /* 0x000000010000780c */ /* 0x000fe40003f05070 */
[----:B------:R-:W-:Y:S02]  /*10f0*/  LOP3.LUT P1, RZ, R3, 0x2, RZ, 0xc0, !PT ;  /* 0x0000000203ff7812 */ /* 0x000fe4000782c0ff */
[----:B------:R-:W-:Y:S02]  /*1100*/  FSEL R0, R9, 0.0083327032625675201416, P0 ;  /* 0x3c0885e409007808 */ /* 0x000fe40000000000 */
[----:B------:R-:W-:Y:S01]  /*1110*/  FSEL R14, R14, -0.00019574658654164522886, P0 ;  /* 0xb94d41530e0e7808 */ /* 0x000fe20000000000 */
[----:B------:R-:W0:Y:S01]  /*1120*/  LDC R9, c[0x0][0x360] ;  /* 0x0000d800ff097b82 */ /* 0x000e220000000800 */
[----:B------:R-:W-:-:S02]  /*1130*/  FSEL R6, -R7, -0.16666662693023681641, P0 ;  /* 0xbe2aaaa807067808 */ /* 0x000fc40000000100 */
[----:B------:R-:W-:Y:S01]  /*1140*/  IADD3 R3, PT, PT, R4, 0x1, RZ ;  /* 0x0000000104037810 */ /* 0x000fe20007ffe0ff */
[C---:B------:R-:W-:Y:S01]  /*1150*/  FFMA R14, R13.reuse, R14, R0 ;  /* 0x0000000e0d0e7223 */ /* 0x040fe20000000000 */
[----:B------:R-:W-:Y:S02]  /*1160*/  FSEL R0, R2, 1, !P0 ;  /* 0x3f80000002007808 */ /* 0x000fe40004000000 */
[----:B------:R-:W-:Y:S01]  /*1170*/  I2FP.F32.U32 R2, R3 ;  /* 0x0000000300027245 */ /* 0x000fe20000201000 */
[----:B------:R-:W1:Y:S01]  /*1180*/  LDC.64 R10, c[0x0][0x380] ;  /* 0x0000e000ff0a7b82 */ /* 0x000e620000000a00 */
[C---:B------:R-:W-:Y:S01]  /*1190*/  FFMA R6, R13.reuse, R14, R6 ;  /* 0x0000000e0d067223 */ /* 0x040fe20000000006 */
[----:B------:R-:W-:Y:S02]  /*11a0*/  FFMA R13, R13, R0, RZ ;  /* 0x000000000d0d7223 */ /* 0x000fe400000000ff */
[----:B------:R-:W-:Y:S02]  /*11b0*/  FADD R5, R5, R2 ;  /* 0x0000000205057221 */ /* 0x000fe40000000000 */
[----:B------:R-:W-:-:S02]  /*11c0*/  FFMA R0, R13, R6, R0 ;  /* 0x000000060d007223 */ /* 0x000fc40000000000 */
[----:B------:R-:W-:Y:S02]  /*11d0*/  FADD R5, R8, R5 ;  /* 0x0000000508057221 */ /* 0x000fe40000000000 */
[----:B------:R-:W-:-:S04]  /*11e0*/  @P1 FADD R0, RZ, -R0 ;  /* 0x80000000ff001221 */ /* 0x000fc80000000000 */
[----:B------:R-:W-:Y:S01]  /*11f0*/  FADD R5, R0, R5 ;  /* 0x0000000500057221 */ /* 0x000fe20000000000 */
[----:B0-----:R-:W-:-:S03]  /*1200*/  IMAD R3, R9, UR5, R4 ;  /* 0x0000000509037c24 */ /* 0x001fc6000f8e0204 */
[----:B------:R-:W-:-:S04]  /*1210*/  FADD R5, R5, 3 ;  /* 0x4040000005057421 */ /* 0x000fc80000000000 */
[----:B------:R-:W-:Y:S01]  /*1220*/  FADD R5, R5, 4 ;  /* 0x4080000005057421 */ /* 0x000fe20000000000 */
[----:B-1----:R-:W-:-:S05]  /*1230*/  IMAD.WIDE.U32 R10, R3, 0x4, R10 ;  /* 0x00000004030a7825 */ /* 0x002fca00078e000a */
[----:B------:R-:W-:Y:S01]  /*1240*/  STG.E desc[UR8][R10.64], R5 ;  /* 0x000000050a007986 */ /* 0x000fe2000c101908 */
[----:B------:R-:W-:Y:S05]  /*1250*/  EXIT ;  /* 0x000000000000794d */ /* 0x000fea0003800000 */
.L_x_38:
        /* <DEDUP_REMOVED lines=10> */
.L_x_208:


//--------------------- .text._Z20fp32_sincos_fpu_16_1Pf --------------------------
	.section	.text._Z20fp32_sincos_fpu_16_1Pf,"ax",@progbits
	.align	128
        .global         _Z20fp32_sincos_fpu_16_1Pf
        .type           _Z20fp32_sincos_fpu_16_1Pf,@function
        .size           _Z20fp32_sincos_fpu_16_1Pf,(.L_x_209 - _Z20fp32_sincos_fpu_16_1Pf)
        .other          _Z20fp32_sincos_fpu_16_1Pf,@"STO_CUDA_ENTRY STV_DEFAULT"
_Z20fp32_sincos_fpu_16_1Pf:
.text._Z20fp32_sincos_fpu_16_1Pf:
[----:B------:R-:W-:Y:S01]  /*0000*/  LDC R1, c[0x0][0x37c] ;  /* 0x0000df00ff017b82 */ /* 0x000fe20000000800 */
[----:B------:R-:W0:Y:S01]  /*0010*/  S2R R4, SR_TID.X ;  /* 0x0000000000047919 */ /* 0x000e220000002100 */
[----:B------:R-:W-:Y:S01]  /*0020*/  IMAD.MOV.U32 R8, RZ, RZ, 0x3f800000 ;  /* 0x3f800000ff087424 */ /* 0x000fe200078e00ff */
[----:B------:R-:W1:Y:S01]  /*0030*/  LDCU.64 UR8, c[0x0][0x358] ;  /* 0x00006b00ff0877ac */ /* 0x000e620008000a00 */
[----:B------:R-:W-:Y:S01]  /*0040*/  UMOV UR4, URZ ;  /* 0x000000ff00047c82 */ /* 0x000fe20008000000 */
[----:B01----:R-:W-:-:S07]  /*0050*/  I2FP.F32.U32 R5, R4 ;  /* 0x0000000400057245 */ /* 0x003fce0000201000 */
.L_x_50:
[----:B------:R-:W-:Y:S01]  /*0060*/  UIADD3 UR4, UPT, UPT, UR4, 0x1, URZ ;  /* 0x0000000104047890 */ /* 0x000fe2000fffe0ff */
[----:B------:R-:W-:-:S03]  /*0070*/  UMOV UR5, URZ ;  /* 0x000000ff00057c82 */ /* 0x000fc60008000000 */
[----:B------:R-:W-:-:S11]  /*0080*/  UISETP.NE.AND UP2, UPT, UR4, 0x200, UPT ;  /* 0x000002000400788c */ /* 0x000fd6000bf45270 */
.L_x_49:
        /* <DEDUP_REMOVED lines=26> */
[----:B------:R-:W-:-:S03]  /*0230*/  IMAD.MOV.U32 R3, RZ, RZ, R0 ;  /* 0x000000ffff037224 */ /* 0x000fc600078e0000 */
[----:B------:R-:W-:Y:S01]  /*0240*/  IMAD.MOV.U32 R8, RZ, RZ, R2 ;  /* 0x000000ffff087224 */ /* 0x000fe200078e0002 */
[----:B------:R-:W-:Y:S06]  /*0250*/  @!P0 BRA `(.L_x_40) ;  /* 0x0000000400808947 */ /* 0x000fec0003800000 */
[----:B------:R-:W-:-:S13]  /*0260*/  FSETP.NEU.AND P0, PT, |R5|, +INF , PT ;  /* 0x7f8000000500780b */ /* 0x000fda0003f0d200 */
[----:B------:R-:W-:Y:S01]  /*0270*/  @!P0 FMUL R8, RZ, R5 ;  /* 0x00000005ff088220 */ /* 0x000fe20000400000 */
[----:B------:R-:W-:Y:S01]  /*0280*/  @!P0 IMAD.MOV.U32 R0, RZ, RZ, RZ ;  /* 0x000000ffff008224 */ /* 0x000fe200078e00ff */
[----:B------:R-:W-:Y:S06]  /*0290*/  @!P0 BRA `(.L_x_40) ;  /* 0x0000000400708947 */ /* 0x000fec0003800000 */
[----:B------:R-:W-:Y:S01]  /*02a0*/  SHF.L.U32 R7, R5, 0x8, RZ ;  /* 0x0000000805077819 */ /* 0x000fe200000006ff */
[----:B------:R-:W-:Y:S01]  /*02b0*/  IMAD.MOV.U32 R0, RZ, RZ, RZ ;  /* 0x000000ffff007224 */ /* 0x000fe200078e00ff */
[----:B------:R-:W0:Y:S01]  /*02c0*/  LDCU.64 UR10, c[0x4][URZ] ;  /* 0x01000000ff0a77ac */ /* 0x000e220008000a00 */
[----:B------:R-:W-:Y:S01]  /*02d0*/  IMAD.MOV.U32 R12, RZ, RZ, RZ ;  /* 0x000000ffff0c7224 */ /* 0x000fe200078e00ff */
[----:B------:R-:W-:Y:S01]  /*02e0*/  LOP3.LUT R13, R7, 0x80000000, RZ, 0xfc, !PT ;  /* 0x80000000070d7812 */ /* 0x000fe200078efcff */
[----:B------:R-:W-:Y:S01]  /*02f0*/  UMOV UR7, URZ ;  /* 0x000000ff00077c82 */ /* 0x000fe20008000000 */
[----:B------:R-:W-:-:S05]  /*0300*/  UMOV UR6, URZ ;  /* 0x000000ff00067c82 */ /* 0x000fca0008000000 */
.L_x_41:
        /* <DEDUP_REMOVED lines=18> */
[----:B------:R-:W-:Y:S01]  /*0430*/  @P3 MOV R17, R7 ;  /* 0x0000000700113202 */ /* 0x000fe20000000f00 */
[--C-:B------:R-:W-:Y:S02]  /*0440*/  @P1 IMAD.MOV.U32 R15, RZ, RZ, R7.reuse ;  /* 0x000000ffff0f1224 */ /* 0x100fe400078e0007 */
[--C-:B------:R-:W-:Y:S02]  /*0450*/  @P2 IMAD.MOV.U32 R16, RZ, RZ, R7.reuse ;  /* 0x000000ffff102224 */ /* 0x100fe400078e0007 */
[--C-:B------:R-:W-:Y:S02]  /*0460*/  @P4 IMAD.MOV.U32 R18, RZ, RZ, R7.reuse ;  /* 0x000000ffff124224 */ /* 0x100fe400078e0007 */
[----:B------:R-:W-:Y:S01]  /*0470*/  @P5 IMAD.MOV.U32 R19, RZ, RZ, R7 ;  /* 0x000000ffff135224 */ /* 0x000fe200078e0007 */
        /* <DEDUP_REMOVED lines=20> */
[----:B------:R-:W-:Y:S01]  /*05c0*/  @P2 IMAD.MOV.U32 R9, RZ, RZ, R15 ;  /* 0x000000ffff092224 */ /* 0x000fe200078e000f */
[----:B------:R-:W-:Y:S01]  /*05d0*/  @P1 MOV R8, R17 ;  /* 0x0000001100081202 */ /* 0x000fe20000000f00 */
[----:B------:R-:W-:Y:S02]  /*05e0*/  @P0 IMAD.MOV.U32 R8, RZ, RZ, R18 ;  /* 0x000000ffff080224 */ /* 0x000fe400078e0012 */
[----:B------:R-:W-:-:S02]  /*05f0*/  @P1 IMAD.MOV.U32 R9, RZ, RZ, R16 ;  /* 0x000000ffff091224 */ /* 0x000fc400078e0010 */
[----:B------:R-:W-:Y:S02]  /*0600*/  @P0 IMAD.MOV.U32 R9, RZ, RZ, R17 ;  /* 0x000000ffff090224 */ /* 0x000fe400078e0011 */
[----:B------:R-:W-:Y:S01]  /*0610*/  @P3 MOV R8, R19 ;  /* 0x0000001300083202 */ /* 0x000fe20000000f00 */
[----:B------:R-:W-:Y:S02]  /*0620*/  @P5 IMAD.MOV.U32 R8, RZ, RZ, R0 ;  /* 0x000000ffff085224 */ /* 0x000fe400078e0000 */
[----:B------:R-:W-:Y:S02]  /*0630*/  @P3 IMAD.MOV.U32 R9, RZ, RZ, R18 ;  /* 0x000000ffff093224 */ /* 0x000fe400078e0012 */
[----:B------:R-:W-:Y:S01]  /*0640*/  @P5 IMAD.MOV.U32 R9, RZ, RZ, R19 ;  /* 0x000000ffff095224 */ /* 0x000fe200078e0013 */
[----:B------:R-:W-:Y:S01]  /*0650*/  MOV R12, R8 ;  /* 0x00000008000c7202 */ /* 0x000fe20000000f00 */
[----:B------:R-:W-:Y:S01]  /*0660*/  @P4 IMAD.MOV.U32 R9, RZ, RZ, R0 ;  /* 0x000000ffff094224 */ /* 0x000fe200078e0000 */
[----:B------:R-:W-:Y:S06]  /*0670*/  @!P6 BRA `(.L_x_43) ;  /* 0x00000000002ce947 */ /* 0x000fec0003800000 */
[----:B------:R-:W-:Y:S01]  /*0680*/  @P2 IMAD.MOV.U32 R8, RZ, RZ, R6 ;  /* 0x000000ffff082224 */ /* 0x000fe200078e0006 */
[----:B------:R-:W-:Y:S01]  /*0690*/  LOP3.LUT R7, R7, 0x1f, RZ, 0xc0, !PT ;  /* 0x0000001f07077812 */ /* 0x000fe200078ec0ff */
[----:B------:R-:W-:Y:S02]  /*06a0*/  @P1 IMAD.MOV.U32 R8, RZ, RZ, R15 ;  /* 0x000000ffff081224 */ /* 0x000fe400078e000f */
[----:B------:R-:W-:Y:S01]  /*06b0*/  @P0 IMAD.MOV.U32 R8, RZ, RZ, R16 ;  /* 0x000000ffff080224 */ /* 0x000fe200078e0010 */
[----:B------:R-:W-:Y:S02]  /*06c0*/  ISETP.EQ.AND P0, PT, R10, 0x8, PT ;  /* 0x000000080a00780c */ /* 0x000fe40003f02270 */
[----:B------:R-:W-:Y:S01]  /*06d0*/  @P3 MOV R8, R17 ;  /* 0x0000001100083202 */ /* 0x000fe20000000f00 */
[----:B------:R-:W-:Y:S01]  /*06e0*/  @P5 IMAD.MOV.U32 R8, RZ, RZ, R18 ;  /* 0x000000ffff085224 */ /* 0x000fe200078e0012 */
[----:B------:R-:W-:Y:S01]  /*06f0*/  SHF.L.W.U32.HI R12, R9, R7, R12 ;  /* 0x00000007090c7219 */ /* 0x000fe20000010e0c */
[----:B------:R-:W-:-:S08]  /*0700*/  @P4 IMAD.MOV.U32 R8, RZ, RZ, R19 ;  /* 0x000000ffff084224 */ /* 0x000fd000078e0013 */
[----:B------:R-:W-:-:S05]  /*0710*/  @P0 IMAD.MOV.U32 R8, RZ, RZ, R0 ;  /* 0x000000ffff080224 */ /* 0x000fca00078e0000 */
[----:B------:R-:W-:-:S07]  /*0720*/  SHF.L.W.U32.HI R9, R8, R7, R9 ;  /* 0x0000000708097219 */ /* 0x000fce0000010e09 */
.L_x_43:
[----:B------:R-:W-:Y:S05]  /*0730*/  BSYNC.RECONVERGENT B1 ;  /* 0x0000000000017941 */ /* 0x000fea0003800200 */
.L_x_42:
        /* <DEDUP_REMOVED lines=13> */
[----:B------:R-:W-:-:S04]  /*0810*/  IMAD.MOV R7, RZ, RZ, -R0 ;  /* 0x000000ffff077224 */ /* 0x000fc800078e0a00 */
[----:B------:R-:W-:Y:S01]  /*0820*/  @!P0 IMAD.MOV.U32 R0, RZ, RZ, R7 ;  /* 0x000000ffff008224 */ /* 0x000fe200078e0007 */
[----:B0-----:R-:W-:-:S10]  /*0830*/  DMUL R10, R8, UR6 ;  /* 0x00000006080a7c28 */ /* 0x001fd40008000000 */
[----:B------:R-:W0:Y:S02]  /*0840*/  F2F.F32.F64 R10, R10 ;  /* 0x0000000a000a7310 */ /* 0x000e240000301000 */
[----:B0-----:R-:W-:-:S07]  /*0850*/  FSEL R8, -R10, R10, !P1 ;  /* 0x0000000a0a087208 */ /* 0x001fce0004800100 */
.L_x_40:
[----:B------:R-:W-:Y:S05]  /*0860*/  BSYNC.RECONVERGENT B0 ;  /* 0x0000000000007941 */ /* 0x000fea0003800200 */
.L_x_39:
        /* <DEDUP_REMOVED lines=25> */
[----:B------:R-:W-:Y:S02]  /*0a00*/  IMAD.SHL.U32 R0, R5, 0x100, RZ ;  /* 0x0000010005007824 */ /* 0x000fe400078e00ff */
[----:B------:R-:W-:Y:S02]  /*0a10*/  HFMA2 R21, -RZ, RZ, 0, 0 ;  /* 0x00000000ff157431 */ /* 0x000fe400000001ff */
[----:B------:R-:W-:Y:S01]  /*0a20*/  IMAD.MOV.U32 R23, RZ, RZ, RZ ;  /* 0x000000ffff177224 */ /* 0x000fe200078e00ff */
[----:B------:R-:W-:Y:S01]  /*0a30*/  UMOV UR6, URZ ;  /* 0x000000ff00067c82 */ /* 0x000fe20008000000 */
[----:B------:R-:W-:-:S07]  /*0a40*/  LOP3.LUT R25, R0, 0x80000000, RZ, 0xfc, !PT ;  /* 0x8000000000197812 */ /* 0x000fce00078efcff */
.L_x_46:
[----:B0-----:R-:W-:-:S06]  /*0a50*/  IMAD.WIDE.U32 R10, R23, 0x4, R2 ;  /* 0x00000004170a7825 */ /* 0x001fcc00078e0002 */
[----:B------:R-:W2:Y:S01]  /*0a60*/  LDG.E.CONSTANT R10, desc[UR8][R10.64] ;  /* 0x000000080a0a7981 */ /* 0x000ea2000c1e9900 */
[C---:B------:R-:W-:Y:S02]  /*0a70*/  IMAD.SHL.U32 R0, R23.reuse, 0x4, RZ ;  /* 0x0000000417007824 */ /* 0x040fe400078e00ff */
        /* <DEDUP_REMOVED lines=34> */
[--C-:B------:R-:W-:Y:S01]  /*0ca0*/  @P4 IMAD.MOV.U32 R0, RZ, RZ, R15.reuse ;  /* 0x000000ffff004224 */ /* 0x100fe200078e000f */
[----:B------:R-:W-:Y:S01]  /*0cb0*/  ISETP.EQ.AND P4, PT, R11, RZ, PT ;  /* 0x000000ff0b00720c */ /* 0x000fe20003f82270 */
[----:B------:R-:W-:Y:S01]  /*0cc0*/  @P2 IMAD.MOV.U32 R2, RZ, RZ, R15 ;  /* 0x000000ffff022224 */ /* 0x000fe200078e000f */
[----:B------:R-:W-:Y:S01]  /*0cd0*/  @P2 MOV R0, R16 ;  /* 0x0000001000002202 */ /* 0x000fe20000000f00 */
[----:B------:R-:W-:Y:S02]  /*0ce0*/  @P1 IMAD.MOV.U32 R2, RZ, RZ, R16 ;  /* 0x000000ffff021224 */ /* 0x000fe400078e0010 */
[--C-:B------:R-:W-:Y:S01]  /*0cf0*/  @P1 IMAD.MOV.U32 R0, RZ, RZ, R17.reuse ;  /* 0x000000ffff001224 */ /* 0x100fe200078e0011 */
[----:B------:R-:W-:Y:S01]  /*0d00*/  @P0 MOV R0, R18 ;  /* 0x0000001200000202 */ /* 0x000fe20000000f00 */
[----:B------:R-:W-:-:S04]  /*0d10*/  @P0 IMAD.MOV.U32 R2, RZ, RZ, R17 ;  /* 0x000000ffff020224 */ /* 0x000fc800078e0011 */
[----:B------:R-:W-:Y:S02]  /*0d20*/  @P3 IMAD.MOV.U32 R2, RZ, RZ, R18 ;  /* 0x000000ffff023224 */ /* 0x000fe400078e0012 */
[--C-:B------:R-:W-:Y:S01]  /*0d30*/  @P3 IMAD.MOV.U32 R0, RZ, RZ, R19.reuse ;  /* 0x000000ffff003224 */ /* 0x100fe200078e0013 */
[----:B------:R-:W-:Y:S01]  /*0d40*/  @P4 MOV R0, R21 ;  /* 0x0000001500004202 */ /* 0x000fe20000000f00 */
[----:B------:R-:W-:Y:S02]  /*0d50*/  @P4 IMAD.MOV.U32 R2, RZ, RZ, R19 ;  /* 0x000000ffff024224 */ /* 0x000fe400078e0013 */
[----:B------:R-:W-:Y:S01]  /*0d60*/  @P5 IMAD.MOV.U32 R2, RZ, RZ, R21 ;  /* 0x000000ffff025224 */ /* 0x000fe200078e0015 */
[----:B------:R-:W-:Y:S06]  /*0d70*/  @!P6 BRA `(.L_x_48) ;  /* 0x00000000002ce947 */ /* 0x000fec0003800000 */
[----:B------:R-:W-:Y:S02]  /*0d80*/  @P2 IMAD.MOV.U32 R3, RZ, RZ, R6 ;  /* 0x000000ffff032224 */ /* 0x000fe400078e0006 */
[----:B------:R-:W-:Y:S01]  /*0d90*/  @P1 IMAD.MOV.U32 R3, RZ, RZ, R15 ;  /* 0x000000ffff031224 */ /* 0x000fe200078e000f */
[----:B------:R-:W-:Y:S01]  /*0da0*/  @P0 MOV R3, R16 ;  /* 0x0000001000030202 */ /* 0x000fe20000000f00 */
[----:B------:R-:W-:Y:S01]  /*0db0*/  @P3 IMAD.MOV.U32 R3, RZ, RZ, R17 ;  /* 0x000000ffff033224 */ /* 0x000fe200078e0011 */
[----:B------:R-:W-:Y:S01]  /*0dc0*/  ISETP.EQ.AND P0, PT, R11, 0x8, PT ;  /* 0x000000080b00780c */ /* 0x000fe20003f02270 */
[----:B------:R-:W-:Y:S01]  /*0dd0*/  @P4 IMAD.MOV.U32 R3, RZ, RZ, R18 ;  /* 0x000000ffff034224 */ /* 0x000fe200078e0012 */
[----:B------:R-:W-:Y:S01]  /*0de0*/  LOP3.LUT R11, R10, 0x1f, RZ, 0xc0, !PT ;  /* 0x0000001f0a0b7812 */ /* 0x000fe200078ec0ff */
[----:B------:R-:W-:-:S03]  /*0df0*/  @P5 IMAD.MOV.U32 R3, RZ, RZ, R19 ;  /* 0x000000ffff035224 */ /* 0x000fc600078e0013 */
[----:B------:R-:W-:-:S07]  /*0e00*/  SHF.L.W.U32.HI R0, R2, R11, R0 ;  /* 0x0000000b02007219 */ /* 0x000fce0000010e00 */
[----:B------:R-:W-:-:S04]  /*0e10*/  @P0 MOV R3, R21 ;  /* 0x0000001500030202 */ /* 0x000fc80000000f00 */
[----:B------:R-:W-:-:S07]  /*0e20*/  SHF.L.W.U32.HI R2, R3, R11, R2 ;  /* 0x0000000b03027219 */ /* 0x000fce0000010e02 */
.L_x_48:
[----:B------:R-:W-:Y:S05]  /*0e30*/  BSYNC.RECONVERGENT B1 ;  /* 0x0000000000017941 */ /* 0x000fea0003800200 */
.L_x_47:
        /* <DEDUP_REMOVED lines=18> */
.L_x_45:
[----:B------:R-:W-:Y:S05]  /*0f60*/  BSYNC.RECONVERGENT B0 ;  /* 0x0000000000007941 */ /* 0x000fea0003800200 */
.L_x_44:
        /* <DEDUP_REMOVED lines=8> */
[----:B------:R-:W-:Y:S01]  /*0ff0*/  LOP3.LUT P1, RZ, R3, 0x2, RZ, 0xc0, !PT ;  /* 0x0000000203ff7812 */ /* 0x000fe2000782c0ff */
[----:B------:R-:W-:Y:S01]  /*1000*/  VIADD R3, R4, 0x1 ;  /* 0x0000000104037836 */ /* 0x000fe20000000000 */
[----:B------:R-:W-:Y:S01]  /*1010*/  FSEL R0, R9, 0.0083327032625675201416, P0 ;  /* 0x3c0885e409007808 */ /* 0x000fe20000000000 */
[----:B------:R-:W1:Y:S01]  /*1020*/  LDC.64 R10, c[0x0][0x380] ;  /* 0x0000e000ff0a7b82 */ /* 0x000e620000000a00 */
[----:B------:R-:W-:-:S02]  /*1030*/  FSEL R14, R14, -0.00019574658654164522886, P0 ;  /* 0xb94d41530e0e7808 */ /* 0x000fc40000000000 */
[----:B------:R-:W-:-:S03]  /*1040*/  FSEL R6, -R7, -0.16666662693023681641, P0 ;  /* 0xbe2aaaa807067808 */ /* 0x000fc60000000100 */
[C---:B------:R-:W-:Y:S01]  /*1050*/  FFMA R14, R13.reuse, R14, R0 ;  /* 0x0000000e0d0e7223 */ /* 0x040fe20000000000 */
[----:B------:R-:W-:Y:S01]  /*1060*/  FSEL R0, R2, 1, !P0 ;  /* 0x3f80000002007808 */ /* 0x000fe20004000000 */
[----:B------:R-:W0:Y:S01]  /*1070*/  LDC R9, c[0x0][0x360] ;  /* 0x0000d800ff097b82 */ /* 0x000e220000000800 */
[----:B------:R-:W-:Y:S01]  /*1080*/  I2FP.F32.U32 R2, R3 ;  /* 0x0000000300027245 */ /* 0x000fe20000201000 */
[C---:B------:R-:W-:Y:S02]  /*1090*/  FFMA R6, R13.reuse, R14, R6 ;  /* 0x0000000e0d067223 */ /* 0x040fe40000000006 */
[----:B------:R-:W-:Y:S02]  /*10a0*/  FFMA R13, R13, R0, RZ ;  /* 0x000000000d0d7223 */ /* 0x000fe400000000ff */
[----:B------:R-:W-:Y:S02]  /*10b0*/  FADD R5, R5, R2 ;  /* 0x0000000205057221 */ /* 0x000fe40000000000 */
[----:B------:R-:W-:-:S02]  /*10c0*/  FFMA R0, R13, R6, R0 ;  /* 0x000000060d007223 */ /* 0x000fc40000000000 */
        /* <DEDUP_REMOVED lines=9> */
.L_x_51:
        /* <DEDUP_REMOVED lines=10> */
.L_x_209:


//--------------------- .text._Z19fp32_sincos_fpu_8_1Pf --------------------------
	.section	.text._Z19fp32_sincos_fpu_8_1Pf,"ax",@progbits
	.align	128
        .global         _Z19fp32_sincos_fpu_8_1Pf
        .type           _Z19fp32_sincos_fpu_8_1Pf,@function
        .size           _Z19fp32_sincos_fpu_8_1Pf,(.L_x_210 - _Z19fp32_sincos_fpu_8_1Pf)
        .other          _Z19fp32_sincos_fpu_8_1Pf,@"STO_CUDA_ENTRY STV_DEFAULT"
_Z19fp32_sincos_fpu_8_1Pf:
.text._Z19fp32_sincos_fpu_8_1Pf:
[----:B------:R-:W-:Y:S01]  /*0000*/  LDC R1, c[0x0][0x37c] ;  /* 0x0000df00ff017b82 */ /* 0x000fe20000000800 */
[----:B------:R-:W0:Y:S01]  /*0010*/  S2R R4, SR_TID.X ;  /* 0x0000000000047919 */ /* 0x000e220000002100 */
[----:B------:R-:W-:Y:S01]  /*0020*/  IMAD.MOV.U32 R8, RZ, RZ, 0x3f800000 ;  /* 0x3f800000ff087424 */ /* 0x000fe200078e00ff */
[----:B------:R-:W1:Y:S01]  /*0030*/  LDCU.64 UR8, c[0x0][0x358] ;  /* 0x00006b00ff0877ac */ /* 0x000e620008000a00 */
[----:B------:R-:W-:Y:S01]  /*0040*/  UMOV UR4, URZ ;  /* 0x000000ff00047c82 */ /* 0x000fe20008000000 */
[----:B01----:R-:W-:-:S07]  /*0050*/  I2FP.F32.U32 R5, R4 ;  /* 0x0000000400057245 */ /* 0x003fce0000201000 */
.L_x_63:
[----:B------:R-:W-:Y:S01]  /*0060*/  UIADD3 UR4, UPT, UPT, UR4, 0x1, URZ ;  /* 0x0000000104047890 */ /* 0x000fe2000fffe0ff */
[----:B------:R-:W-:-:S03]  /*0070*/  UMOV UR5, URZ ;  /* 0x000000ff00057c82 */ /* 0x000fc60008000000 */
[----:B------:R-:W-:-:S11]  /*0080*/  UISETP.NE.AND UP2, UPT, UR4, 0x200, UPT ;  /* 0x000002000400788c */ /* 0x000fd6000bf45270 */
.L_x_62:
        /* <DEDUP_REMOVED lines=32> */
.L_x_54:
[----:B0-----:R-:W-:Y:S02]  /*0290*/  IMAD.U32 R10, RZ, RZ, UR10 ;  /* 0x0000000aff0a7e24 */ /* 0x001fe4000f8e00ff */
[----:B------:R-:W-:-:S05]  /*02a0*/  IMAD.U32 R11, RZ, RZ, UR11 ;  /* 0x0000000bff0b7e24 */ /* 0x000fca000f8e00ff */
        /* <DEDUP_REMOVED lines=42> */
[----:B------:R-:W-:Y:S02]  /*0550*/  @P0 IMAD.MOV.U32 R8, RZ, RZ, R18 ;  /* 0x000000ffff080224 */ /* 0x000fe400078e0012 */
[----:B------:R-:W-:-:S02]  /*0560*/  @P2 IMAD.MOV.U32 R9, RZ, RZ, R15 ;  /* 0x000000ffff092224 */ /* 0x000fc400078e000f */
[----:B------:R-:W-:Y:S01]  /*0570*/  @P1 IMAD.MOV.U32 R9, RZ, RZ, R16 ;  /* 0x000000ffff091224 */ /* 0x000fe200078e0010 */
[----:B------:R-:W-:Y:S01]  /*0580*/  @P0 MOV R9, R17 ;  /* 0x0000001100090202 */ /* 0x000fe20000000f00 */
[--C-:B------:R-:W-:Y:S01]  /*0590*/  @P3 IMAD.MOV.U32 R8, RZ, RZ, R19.reuse ;  /* 0x000000ffff083224 */ /* 0x100fe200078e0013 */
[----:B------:R-:W-:Y:S01]  /*05a0*/  @P5 MOV R8, R0 ;  /* 0x0000000000085202 */ /* 0x000fe20000000f00 */
[----:B------:R-:W-:Y:S02]  /*05b0*/  @P3 IMAD.MOV.U32 R9, RZ, RZ, R18 ;  /* 0x000000ffff093224 */ /* 0x000fe400078e0012 */
[----:B------:R-:W-:Y:S02]  /*05c0*/  @P5 IMAD.MOV.U32 R9, RZ, RZ, R19 ;  /* 0x000000ffff095224 */ /* 0x000fe400078e0013 */
[----:B------:R-:W-:Y:S02]  /*05d0*/  @P4 IMAD.MOV.U32 R9, RZ, RZ, R0 ;  /* 0x000000ffff094224 */ /* 0x000fe400078e0000 */
[----:B------:R-:W-:Y:S01]  /*05e0*/  IMAD.MOV.U32 R12, RZ, RZ, R8 ;  /* 0x000000ffff0c7224 */ /* 0x000fe200078e0008 */
        /* <DEDUP_REMOVED lines=8> */
[----:B------:R-:W-:Y:S01]  /*0670*/  SHF.L.W.U32.HI R12, R9, R7, R12 ;  /* 0x00000007090c7219 */ /* 0x000fe20000010e0c */
[----:B------:R-:W-:-:S10]  /*0680*/  @P4 IMAD.MOV.U32 R8, RZ, RZ, R19 ;  /* 0x000000ffff084224 */ /* 0x000fd400078e0013 */
[----:B------:R-:W-:-:S05]  /*0690*/  @P0 IMAD.MOV.U32 R8, RZ, RZ, R0 ;  /* 0x000000ffff080224 */ /* 0x000fca00078e0000 */
[----:B------:R-:W-:-:S07]  /*06a0*/  SHF.L.W.U32.HI R9, R8, R7, R9 ;  /* 0x0000000708097219 */ /* 0x000fce0000010e09 */
.L_x_56:
[----:B------:R-:W-:Y:S05]  /*06b0*/  BSYNC.RECONVERGENT B1 ;  /* 0x0000000000017941 */ /* 0x000fea0003800200 */
.L_x_55:
        /* <DEDUP_REMOVED lines=18> */
.L_x_53:
[----:B------:R-:W-:Y:S05]  /*07e0*/  BSYNC.RECONVERGENT B0 ;  /* 0x0000000000007941 */ /* 0x000fea0003800200 */
.L_x_52:
[----:B------:R-:W-:Y:S02]  /*07f0*/  IMAD.MOV.U32 R14, RZ, RZ, 0x37cbac00 ;  /* 0x37cbac00ff0e7424 */ /* 0x000fe400078e00ff */
[----:B------:R-:W-:Y:S01]  /*0800*/  FMUL R11, R8, R8 ;  /* 0x00000008080b7220 */ /* 0x000fe20000400000 */
[C---:B------:R-:W-:Y:S01]  /*0810*/  LOP3.LUT R7, R0.reuse, 0x1, RZ, 0xc0, !PT ;  /* 0x0000000100077812 */ /* 0x040fe200078ec0ff */
[----:B------:R-:W-:Y:S01]  /*0820*/  IMAD.MOV.U32 R9, RZ, RZ, 0x3d2aaabb ;  /* 0x3d2aaabbff097424 */ /* 0x000fe200078e00ff */
[----:B------:R-:W-:Y:S01]  /*0830*/  LOP3.LUT P1, RZ, R0, 0x2, RZ, 0xc0, !PT ;  /* 0x0000000200ff7812 */ /* 0x000fe2000782c0ff */
[----:B------:R-:W-:Y:S01]  /*0840*/  FFMA R10, R11, R14, -0.0013887860113754868507 ;  /* 0xbab607ed0b0a7423 */ /* 0x000fe2000000000e */
[----:B------:R-:W-:Y:S01]  /*0850*/  ISETP.NE.U32.AND P0, PT, R7, 0x1, PT ;  /* 0x000000010700780c */ /* 0x000fe20003f05070 */
[----:B------:R-:W-:Y:S01]  /*0860*/  BSSY.RECONVERGENT B0, `(.L_x_57) ;  /* 0x0000068000007945 */ /* 0x000fe20003800200 */
[----:B------:R-:W-:Y:S02]  /*0870*/  MOV R7, 0x3effffff ;  /* 0x3effffff00077802 */ /* 0x000fe40000000f00 */
        /* <DEDUP_REMOVED lines=16> */
[----:B------:R-:W-:Y:S01]  /*0980*/  IMAD.SHL.U32 R0, R5, 0x100, RZ ;  /* 0x0000010005007824 */ /* 0x000fe200078e00ff */
[----:B------:R-:W-:Y:S01]  /*0990*/  UMOV UR6, URZ ;  /* 0x000000ff00067c82 */ /* 0x000fe20008000000 */
[----:B------:R-:W-:Y:S02]  /*09a0*/  IMAD.MOV.U32 R21, RZ, RZ, RZ ;  /* 0x000000ffff157224 */ /* 0x000fe400078e00ff */
[----:B------:R-:W-:Y:S01]  /*09b0*/  IMAD.MOV.U32 R23, RZ, RZ, RZ ;  /* 0x000000ffff177224 */ /* 0x000fe200078e00ff */
[----:B------:R-:W-:-:S07]  /*09c0*/  LOP3.LUT R25, R0, 0x80000000, RZ, 0xfc, !PT ;  /* 0x8000000000197812 */ /* 0x000fce00078efcff */
.L_x_59:
        /* <DEDUP_REMOVED lines=16> */
[----:B------:R-:W-:Y:S01]  /*0ad0*/  @P3 MOV R17, R0 ;  /* 0x0000000000113202 */ /* 0x000fe20000000f00 */
[--C-:B------:R-:W-:Y:S02]  /*0ae0*/  @P4 IMAD.MOV.U32 R16, RZ, RZ, R0.reuse ;  /* 0x000000ffff104224 */ /* 0x100fe400078e0000 */
[--C-:B------:R-:W-:Y:S02]  /*0af0*/  @P2 IMAD.MOV.U32 R18, RZ, RZ, R0.reuse ;  /* 0x000000ffff122224 */ /* 0x100fe400078e0000 */
[----:B------:R-:W-:-:S06]  /*0b00*/  @P1 IMAD.MOV.U32 R19, RZ, RZ, R0 ;  /* 0x000000ffff131224 */ /* 0x000fcc00078e0000 */
        /* <DEDUP_REMOVED lines=22> */
[----:B------:R-:W-:-:S02]  /*0c70*/  @P1 IMAD.MOV.U32 R0, RZ, RZ, R17 ;  /* 0x000000ffff001224 */ /* 0x000fc400078e0011 */
[----:B------:R-:W-:Y:S02]  /*0c80*/  @P0 IMAD.MOV.U32 R2, RZ, RZ, R17 ;  /* 0x000000ffff020224 */ /* 0x000fe400078e0011 */
[--C-:B------:R-:W-:Y:S02]  /*0c90*/  @P0 IMAD.MOV.U32 R0, RZ, RZ, R18.reuse ;  /* 0x000000ffff000224 */ /* 0x100fe400078e0012 */
[----:B------:R-:W-:Y:S01]  /*0ca0*/  @P3 IMAD.MOV.U32 R2, RZ, RZ, R18 ;  /* 0x000000ffff023224 */ /* 0x000fe200078e0012 */
[----:B------:R-:W-:Y:S01]  /*0cb0*/  @P3 MOV R0, R19 ;  /* 0x0000001300003202 */ /* 0x000fe20000000f00 */
[----:B------:R-:W-:Y:S02]  /*0cc0*/  @P4 IMAD.MOV.U32 R2, RZ, RZ, R19 ;  /* 0x000000ffff024224 */ /* 0x000fe400078e0013 */
[--C-:B------:R-:W-:Y:S02]  /*0cd0*/  @P4 IMAD.MOV.U32 R0, RZ, RZ, R21.reuse ;  /* 0x000000ffff004224 */ /* 0x100fe400078e0015 */
[----:B------:R-:W-:Y:S01]  /*0ce0*/  @P5 IMAD.MOV.U32 R2, RZ, RZ, R21 ;  /* 0x000000ffff025224 */ /* 0x000fe200078e0015 */
[----:B------:R-:W-:Y:S06]  /*0cf0*/  @!P6 BRA `(.L_x_61) ;  /* 0x00000000002ce947 */ /* 0x000fec0003800000 */
[----:B------:R-:W-:Y:S01]  /*0d00*/  @P2 IMAD.MOV.U32 R3, RZ, RZ, R6 ;  /* 0x000000ffff032224 */ /* 0x000fe200078e0006 */
[----:B------:R-:W-:Y:S01]  /*0d10*/  @P1 MOV R3, R15 ;  /* 0x0000000f00031202 */ /* 0x000fe20000000f00 */
[----:B------:R-:W-:Y:S01]  /*0d20*/  @P0 IMAD.MOV.U32 R3, RZ, RZ, R16 ;  /* 0x000000ffff030224 */ /* 0x000fe200078e0010 */
[----:B------:R-:W-:Y:S01]  /*0d30*/  ISETP.EQ.AND P0, PT, R11, 0x8, PT ;  /* 0x000000080b00780c */ /* 0x000fe20003f02270 */
[----:B------:R-:W-:Y:S01]  /*0d40*/  @P3 IMAD.MOV.U32 R3, RZ, RZ, R17 ;  /* 0x000000ffff033224 */ /* 0x000fe200078e0011 */
[----:B------:R-:W-:Y:S01]  /*0d50*/  LOP3.LUT R11, R10, 0x1f, RZ, 0xc0, !PT ;  /* 0x0000001f0a0b7812 */ /* 0x000fe200078ec0ff */
[----:B------:R-:W-:Y:S01]  /*0d60*/  @P4 IMAD.MOV.U32 R3, RZ, RZ, R18 ;  /* 0x000000ffff034224 */ /* 0x000fe200078e0012 */
[----:B------:R-:W-:Y:S02]  /*0d70*/  @P5 MOV R3, R19 ;  /* 0x0000001300035202 */ /* 0x000fe40000000f00 */
[----:B------:R-:W-:-:S07]  /*0d80*/  SHF.L.W.U32.HI R0, R2, R11, R0 ;  /* 0x0000000b02007219 */ /* 0x000fce0000010e00 */
[----:B------:R-:W-:-:S05]  /*0d90*/  @P0 IMAD.MOV.U32 R3, RZ, RZ, R21 ;  /* 0x000000ffff030224 */ /* 0x000fca00078e0015 */
[----:B------:R-:W-:-:S07]  /*0da0*/  SHF.L.W.U32.HI R2, R3, R11, R2 ;  /* 0x0000000b03027219 */ /* 0x000fce0000010e02 */
.L_x_61:
[----:B------:R-:W-:Y:S05]  /*0db0*/  BSYNC.RECONVERGENT B1 ;  /* 0x0000000000017941 */ /* 0x000fea0003800200 */
.L_x_60:
        /* <DEDUP_REMOVED lines=18> */
.L_x_58:
[----:B------:R-:W-:Y:S05]  /*0ee0*/  BSYNC.RECONVERGENT B0 ;  /* 0x0000000000007941 */ /* 0x000fea0003800200 */
.L_x_57:
        /* <DEDUP_REMOVED lines=8> */
[----:B------:R-:W-:Y:S01]  /*0f70*/  LOP3.LUT P1, RZ, R3, 0x2, RZ, 0xc0, !PT ;  /* 0x0000000203ff7812 */ /* 0x000fe2000782c0ff */
[----:B------:R-:W-:Y:S01]  /*0f80*/  VIADD R3, R4, 0x1 ;  /* 0x0000000104037836 */ /* 0x000fe20000000000 */
[----:B------:R-:W-:Y:S02]  /*0f90*/  FSEL R0, R9, 0.0083327032625675201416, P0 ;  /* 0x3c0885e409007808 */ /* 0x000fe40000000000 */
[----:B------:R-:W-:Y:S01]  /*0fa0*/  FSEL R14, R14, -0.00019574658654164522886, P0 ;  /* 0xb94d41530e0e7808 */ /* 0x000fe20000000000 */
[----:B------:R-:W0:Y:S01]  /*0fb0*/  LDC R9, c[0x0][0x360] ;  /* 0x0000d800ff097b82 */ /* 0x000e220000000800 */
[----:B------:R-:W-:-:S03]  /*0fc0*/  FSEL R6, -R7, -0.16666662693023681641, P0 ;  /* 0xbe2aaaa807067808 */ /* 0x000fc60000000100 */
        /* <DEDUP_REMOVED lines=17> */
.L_x_64:
        /* <DEDUP_REMOVED lines=10> */
.L_x_210:


//--------------------- .text._Z19fp32_sincos_fpu_4_1Pf --------------------------
	.section	.text._Z19fp32_sincos_fpu_4_1Pf,"ax",@progbits
	.align	128
        .global         _Z19fp32_sincos_fpu_4_1Pf
        .type           _Z19fp32_sincos_fpu_4_1Pf,@function
        .size           _Z19fp32_sincos_fpu_4_1Pf,(.L_x_211 - _Z19fp32_sincos_fpu_4_1Pf)
        .other          _Z19fp32_sincos_fpu_4_1Pf,@"STO_CUDA_ENTRY STV_DEFAULT"
_Z19fp32_sincos_fpu_4_1Pf:
.text._Z19fp32_sincos_fpu_4_1Pf:
[----:B------:R-:W-:Y:S01]  /*0000*/  LDC R1, c[0x0][0x37c] ;  /* 0x0000df00ff017b82 */ /* 0x000fe20000000800 */
[----:B------:R-:W0:Y:S01]  /*0010*/  S2R R4, SR_TID.X ;  /* 0x0000000000047919 */ /* 0x000e220000002100 */
[----:B------:R-:W-:Y:S01]  /*0020*/  IMAD.MOV.U32 R8, RZ, RZ, 0x3f800000 ;  /* 0x3f800000ff087424 */ /* 0x000fe200078e00ff */
[----:B------:R-:W1:Y:S01]  /*0030*/  LDCU.64 UR8, c[0x0][0x358] ;  /* 0x00006b00ff0877ac */ /* 0x000e620008000a00 */
[----:B------:R-:W-:Y:S01]  /*0040*/  UMOV UR4, URZ ;  /* 0x000000ff00047c82 */ /* 0x000fe20008000000 */
[----:B01----:R-:W-:-:S07]  /*0050*/  I2FP.F32.U32 R5, R4 ;  /* 0x0000000400057245 */ /* 0x003fce0000201000 */
.L_x_76:
[----:B------:R-:W-:Y:S01]  /*0060*/  UIADD3 UR4, UPT, UPT, UR4, 0x1, URZ ;  /* 0x0000000104047890 */ /* 0x000fe2000fffe0ff */
[----:B------:R-:W-:-:S03]  /*0070*/  UMOV UR5, URZ ;  /* 0x000000ff00057c82 */ /* 0x000fc60008000000 */
[----:B------:R-:W-:-:S11]  /*0080*/  UISETP.NE.AND UP2, UPT, UR4, 0x200, UPT ;  /* 0x000002000400788c */ /* 0x000fd6000bf45270 */
.L_x_75:
[C---:B------:R-:W-:Y:S01]  /*0090*/  FFMA R5, R8.reuse, 3, R5 ;  /* 0x4040000008057823 */ /* 0x040fe20000000005 */
[----:B------:R-:W-:Y:S01]  /*00a0*/  UIADD3 UR5, UPT, UPT, UR5, 0x1, URZ ;  /* 0x0000000105057890 */ /* 0x000fe2000fffe0ff */
[----:B------:R-:W-:Y:S02]  /*00b0*/  BSSY.RECONVERGENT B0, `(.L_x_65) ;  /* 0x000006f000007945 */ /* 0x000fe40003800200 */
[----:B------:R-:W-:Y:S01]  /*00c0*/  FFMA R5, R8, 3, R5 ;  /* 0x4040000008057823 */ /* 0x000fe20000000005 */
[----:B------:R-:W-:-:S03]  /*00d0*/  UISETP.NE.AND UP3, UPT, UR5, 0x800, UPT ;  /* 0x000008000500788c */ /* 0x000fc6000bf65270 */
        /* <DEDUP_REMOVED lines=23> */
.L_x_67:
        /* <DEDUP_REMOVED lines=39> */
[----:B------:R-:W-:Y:S02]  /*04c0*/  @P4 IMAD.MOV.U32 R9, RZ, RZ, R6 ;  /* 0x000000ffff094224 */ /* 0x000fe400078e0006 */
[----:B------:R-:W-:Y:S01]  /*04d0*/  @P4 IMAD.MOV.U32 R8, RZ, RZ, R15 ;  /* 0x000000ffff084224 */ /* 0x000fe200078e000f */
[----:B------:R-:W-:Y:S01]  /*04e0*/  ISETP.EQ.AND P4, PT, R10, 0x4, PT ;  /* 0x000000040a00780c */ /* 0x000fe20003f82270 */
[----:B------:R-:W-:Y:S02]  /*04f0*/  @P2 IMAD.MOV.U32 R8, RZ, RZ, R16 ;  /* 0x000000ffff082224 */ /* 0x000fe400078e0010 */
[----:B------:R-:W-:Y:S02]  /*0500*/  @P1 IMAD.MOV.U32 R8, RZ, RZ, R17 ;  /* 0x000000ffff081224 */ /* 0x000fe400078e0011 */
[----:B------:R-:W-:-:S02]  /*0510*/  @P0 IMAD.MOV.U32 R8, RZ, RZ, R18 ;  /* 0x000000ffff080224 */ /* 0x000fc400078e0012 */
[----:B------:R-:W-:Y:S01]  /*0520*/  @P2 IMAD.MOV.U32 R9, RZ, RZ, R15 ;  /* 0x000000ffff092224 */ /* 0x000fe200078e000f */
[----:B------:R-:W-:Y:S01]  /*0530*/  @P1 MOV R9, R16 ;  /* 0x0000001000091202 */ /* 0x000fe20000000f00 */
[----:B------:R-:W-:Y:S02]  /*0540*/  @P3 IMAD.MOV.U32 R8, RZ, RZ, R19 ;  /* 0x000000ffff083224 */ /* 0x000fe400078e0013 */
[----:B------:R-:W-:Y:S02]  /*0550*/  @P5 IMAD.MOV.U32 R8, RZ, RZ, R0 ;  /* 0x000000ffff085224 */ /* 0x000fe400078e0000 */
[----:B------:R-:W-:Y:S02]  /*0560*/  @P0 IMAD.MOV.U32 R9, RZ, RZ, R17 ;  /* 0x000000ffff090224 */ /* 0x000fe400078e0011 */
[----:B------:R-:W-:Y:S01]  /*0570*/  @P3 IMAD.MOV.U32 R9, RZ, RZ, R18 ;  /* 0x000000ffff093224 */ /* 0x000fe200078e0012 */
[----:B------:R-:W-:Y:S01]  /*0580*/  @P5 MOV R9, R19 ;  /* 0x0000001300095202 */ /* 0x000fe20000000f00 */
[----:B------:R-:W-:-:S02]  /*0590*/  @P4 IMAD.MOV.U32 R9, RZ, RZ, R0 ;  /* 0x000000ffff094224 */ /* 0x000fc400078e0000 */
        /* <DEDUP_REMOVED lines=13> */
.L_x_69:
[----:B------:R-:W-:Y:S05]  /*0670*/  BSYNC.RECONVERGENT B1 ;  /* 0x0000000000017941 */ /* 0x000fea0003800200 */
.L_x_68:
        /* <DEDUP_REMOVED lines=18> */
.L_x_66:
[----:B------:R-:W-:Y:S05]  /*07a0*/  BSYNC.RECONVERGENT B0 ;  /* 0x0000000000007941 */ /* 0x000fea0003800200 */
.L_x_65:
[----:B------:R-:W-:Y:S02]  /*07b0*/  IMAD.MOV.U32 R14, RZ, RZ, 0x37cbac00 ;  /* 0x37cbac00ff0e7424 */ /* 0x000fe400078e00ff */
[----:B------:R-:W-:Y:S01]  /*07c0*/  FMUL R11, R8, R8 ;  /* 0x00000008080b7220 */ /* 0x000fe20000400000 */
[C---:B------:R-:W-:Y:S01]  /*07d0*/  LOP3.LUT R7, R0.reuse, 0x1, RZ, 0xc0, !PT ;  /* 0x0000000100077812 */ /* 0x040fe200078ec0ff */
[----:B------:R-:W-:Y:S01]  /*07e0*/  IMAD.MOV.U32 R9, RZ, RZ, 0x3d2aaabb ;  /* 0x3d2aaabbff097424 */ /* 0x000fe200078e00ff */
[----:B------:R-:W-:Y:S01]  /*07f0*/  LOP3.LUT P1, RZ, R0, 0x2, RZ, 0xc0, !PT ;  /* 0x0000000200ff7812 */ /* 0x000fe2000782c0ff */
[----:B------:R-:W-:Y:S01]  /*0800*/  FFMA R10, R11, R14, -0.0013887860113754868507 ;  /* 0xbab607ed0b0a7423 */ /* 0x000fe2000000000e */
[----:B------:R-:W-:Y:S01]  /*0810*/  ISETP.NE.U32.AND P0, PT, R7, 0x1, PT ;  /* 0x000000010700780c */ /* 0x000fe20003f05070 */
[----:B------:R-:W-:Y:S01]  /*0820*/  IMAD.MOV.U32 R7, RZ, RZ, 0x3effffff ;  /* 0x3effffffff077424 */ /* 0x000fe200078e00ff */
[----:B------:R-:W-:Y:S02]  /*0830*/  BSSY.RECONVERGENT B0, `(.L_x_70) ;  /* 0x0000067000007945 */ /* 0x000fe40003800200 */
        /* <DEDUP_REMOVED lines=21> */
.L_x_72:
        /* <DEDUP_REMOVED lines=40> */
[--C-:B------:R-:W-:Y:S02]  /*0c10*/  @P2 IMAD.MOV.U32 R0, RZ, RZ, R16.reuse ;  /* 0x000000ffff002224 */ /* 0x100fe400078e0010 */
[----:B------:R-:W-:Y:S01]  /*0c20*/  @P1 IMAD.MOV.U32 R2, RZ, RZ, R16 ;  /* 0x000000ffff021224 */ /* 0x000fe200078e0010 */
[----:B------:R-:W-:Y:S01]  /*0c30*/  @P0 MOV R2, R17 ;  /* 0x0000001100020202 */ /* 0x000fe20000000f00 */
[----:B------:R-:W-:-:S02]  /*0c40*/  @P1 IMAD.MOV.U32 R0, RZ, RZ, R17 ;  /* 0x000000ffff001224 */ /* 0x000fc400078e0011 */
[--C-:B------:R-:W-:Y:S02]  /*0c50*/  @P0 IMAD.MOV.U32 R0, RZ, RZ, R18.reuse ;  /* 0x000000ffff000224 */ /* 0x100fe400078e0012 */
[----:B------:R-:W-:Y:S02]  /*0c60*/  @P3 IMAD.MOV.U32 R2, RZ, RZ, R18 ;  /* 0x000000ffff023224 */ /* 0x000fe400078e0012 */
[--C-:B------:R-:W-:Y:S02]  /*0c70*/  @P3 IMAD.MOV.U32 R0, RZ, RZ, R19.reuse ;  /* 0x000000ffff003224 */ /* 0x100fe400078e0013 */
[----:B------:R-:W-:Y:S01]  /*0c80*/  @P4 IMAD.MOV.U32 R2, RZ, RZ, R19 ;  /* 0x000000ffff024224 */ /* 0x000fe200078e0013 */
[----:B------:R-:W-:Y:S01]  /*0c90*/  @P4 MOV R0, R21 ;  /* 0x0000001500004202 */ /* 0x000fe20000000f00 */
[----:B------:R-:W-:Y:S01]  /*0ca0*/  @P5 IMAD.MOV.U32 R2, RZ, RZ, R21 ;  /* 0x000000ffff025224 */ /* 0x000fe200078e0015 */
[----:B------:R-:W-:Y:S06]  /*0cb0*/  @!P6 BRA `(.L_x_74) ;  /* 0x00000000002ce947 */ /* 0x000fec0003800000 */
[----:B------:R-:W-:Y:S02]  /*0cc0*/  @P2 IMAD.MOV.U32 R3, RZ, RZ, R6 ;  /* 0x000000ffff032224 */ /* 0x000fe400078e0006 */
        /* <DEDUP_REMOVED lines=8> */
[----:B------:R-:W-:-:S05]  /*0d50*/  @P0 IMAD.MOV.U32 R3, RZ, RZ, R21 ;  /* 0x000000ffff030224 */ /* 0x000fca00078e0015 */
[----:B------:R-:W-:-:S07]  /*0d60*/  SHF.L.W.U32.HI R2, R3, R11, R2 ;  /* 0x0000000b03027219 */ /* 0x000fce0000010e02 */
.L_x_74:
[----:B------:R-:W-:Y:S05]  /*0d70*/  BSYNC.RECONVERGENT B1 ;  /* 0x0000000000017941 */ /* 0x000fea0003800200 */
.L_x_73:
        /* <DEDUP_REMOVED lines=18> */
.L_x_71:
[----:B------:R-:W-:Y:S05]  /*0ea0*/  BSYNC.RECONVERGENT B0 ;  /* 0x0000000000007941 */ /* 0x000fea0003800200 */
.L_x_70:
        /* <DEDUP_REMOVED lines=31> */
.L_x_77:
        /* <DEDUP_REMOVED lines=14> */
.L_x_211:


//--------------------- .text._Z19fp32_sincos_fpu_2_1Pf --------------------------
	.section	.text._Z19fp32_sincos_fpu_2_1Pf,"ax",@progbits
	.align	128
        .global         _Z19fp32_sincos_fpu_2_1Pf
        .type           _Z19fp32_sincos_fpu_2_1Pf,@function
        .size           _Z19fp32_sincos_fpu_2_1Pf,(.L_x_212 - _Z19fp32_sincos_fpu_2_1Pf)
        .other          _Z19fp32_sincos_fpu_2_1Pf,@"STO_CUDA_ENTRY STV_DEFAULT"
_Z19fp32_sincos_fpu_2_1Pf:
.text._Z19fp32_sincos_fpu_2_1Pf:
[----:B------:R-:W-:Y:S01]  /*0000*/  LDC R1, c[0x0][0x37c] ;  /* 0x0000df00ff017b82 */ /* 0x000fe20000000800 */
[----:B------:R-:W0:Y:S01]  /*0010*/  S2R R4, SR_TID.X ;  /* 0x0000000000047919 */ /* 0x000e220000002100 */
[----:B------:R-:W-:Y:S01]  /*0020*/  IMAD.MOV.U32 R8, RZ, RZ, 0x3f800000 ;  /* 0x3f800000ff087424 */ /* 0x000fe200078e00ff */
[----:B------:R-:W1:Y:S01]  /*0030*/  LDCU.64 UR8, c[0x0][0x358] ;  /* 0x00006b00ff0877ac */ /* 0x000e620008000a00 */
[----:B------:R-:W-:Y:S01]  /*0040*/  UMOV UR4, URZ ;  /* 0x000000ff00047c82 */ /* 0x000fe20008000000 */
[----:B01----:R-:W-:-:S07]  /*0050*/  I2FP.F32.U32 R5, R4 ;  /* 0x0000000400057245 */ /* 0x003fce0000201000 */
.L_x_89:
[----:B------:R-:W-:Y:S01]  /*0060*/  UIADD3 UR4, UPT, UPT, UR4, 0x1, URZ ;  /* 0x0000000104047890 */ /* 0x000fe2000fffe0ff */
[----:B------:R-:W-:-:S03]  /*0070*/  UMOV UR5, URZ ;  /* 0x000000ff00057c82 */ /* 0x000fc60008000000 */
[----:B------:R-:W-:-:S11]  /*0080*/  UISETP.NE.AND UP2, UPT, UR4, 0x200, UPT ;  /* 0x000002000400788c */ /* 0x000fd6000bf45270 */
.L_x_88:
[C---:B------:R-:W-:Y:S01]  /*0090*/  FFMA R5, R8.reuse, 3, R5 ;  /* 0x4040000008057823 */ /* 0x040fe20000000005 */
[----:B------:R-:W-:Y:S01]  /*00a0*/  UIADD3 UR5, UPT, UPT, UR5, 0x1, URZ ;  /* 0x0000000105057890 */ /* 0x000fe2000fffe0ff */
[----:B------:R-:W-:Y:S02]  /*00b0*/  BSSY.RECONVERGENT B0, `(.L_x_78) ;  /* 0x000006d000007945 */ /* 0x000fe40003800200 */
[----:B------:R-:W-:Y:S01]  /*00c0*/  FFMA R5, R8, 3, R5 ;  /* 0x4040000008057823 */ /* 0x000fe20000000005 */
[----:B------:R-:W-:-:S03]  /*00d0*/  UISETP.NE.AND UP3, UPT, UR5, 0x1000, UPT ;  /* 0x000010000500788c */ /* 0x000fc6000bf65270 */
        /* <DEDUP_REMOVED lines=21> */
.L_x_80:
        /* <DEDUP_REMOVED lines=39> */
[----:B------:R-:W-:Y:S02]  /*04a0*/  @P4 IMAD.MOV.U32 R9, RZ, RZ, R6 ;  /* 0x000000ffff094224 */ /* 0x000fe400078e0006 */
[--C-:B------:R-:W-:Y:S01]  /*04b0*/  @P4 IMAD.MOV.U32 R8, RZ, RZ, R15.reuse ;  /* 0x000000ffff084224 */ /* 0x100fe200078e000f */
[----:B------:R-:W-:Y:S01]  /*04c0*/  ISETP.EQ.AND P4, PT, R10, 0x4, PT ;  /* 0x000000040a00780c */ /* 0x000fe20003f82270 */
[----:B------:R-:W-:Y:S01]  /*04d0*/  @P2 IMAD.MOV.U32 R8, RZ, RZ, R16 ;  /* 0x000000ffff082224 */ /* 0x000fe200078e0010 */
[----:B------:R-:W-:Y:S01]  /*04e0*/  @P1 MOV R8, R17 ;  /* 0x0000001100081202 */ /* 0x000fe20000000f00 */
[----:B------:R-:W-:Y:S02]  /*04f0*/  @P0 IMAD.MOV.U32 R8, RZ, RZ, R18 ;  /* 0x000000ffff080224 */ /* 0x000fe400078e0012 */
[----:B------:R-:W-:-:S02]  /*0500*/  @P2 IMAD.MOV.U32 R9, RZ, RZ, R15 ;  /* 0x000000ffff092224 */ /* 0x000fc400078e000f */
[----:B------:R-:W-:Y:S02]  /*0510*/  @P1 IMAD.MOV.U32 R9, RZ, RZ, R16 ;  /* 0x000000ffff091224 */ /* 0x000fe400078e0010 */
[----:B------:R-:W-:Y:S01]  /*0520*/  @P3 IMAD.MOV.U32 R8, RZ, RZ, R19 ;  /* 0x000000ffff083224 */ /* 0x000fe200078e0013 */
[----:B------:R-:W-:Y:S01]  /*0530*/  @P5 MOV R8, R0 ;  /* 0x0000000000085202 */ /* 0x000fe20000000f00 */
[----:B------:R-:W-:Y:S02]  /*0540*/  @P0 IMAD.MOV.U32 R9, RZ, RZ, R17 ;  /* 0x000000ffff090224 */ /* 0x000fe400078e0011 */
[----:B------:R-:W-:Y:S02]  /*0550*/  @P3 IMAD.MOV.U32 R9, RZ, RZ, R18 ;  /* 0x000000ffff093224 */ /* 0x000fe400078e0012 */
[----:B------:R-:W-:Y:S02]  /*0560*/  @P5 IMAD.MOV.U32 R9, RZ, RZ, R19 ;  /* 0x000000ffff095224 */ /* 0x000fe400078e0013 */
[----:B------:R-:W-:-:S02]  /*0570*/  @P4 IMAD.MOV.U32 R9, RZ, RZ, R0 ;  /* 0x000000ffff094224 */ /* 0x000fc400078e0000 */
[----:B------:R-:W-:Y:S01]  /*0580*/  IMAD.MOV.U32 R12, RZ, RZ, R8 ;  /* 0x000000ffff0c7224 */ /* 0x000fe200078e0008 */
        /* <DEDUP_REMOVED lines=12> */
.L_x_82:
[----:B------:R-:W-:Y:S05]  /*0650*/  BSYNC.RECONVERGENT B1 ;  /* 0x0000000000017941 */ /* 0x000fea0003800200 */
.L_x_81:
        /* <DEDUP_REMOVED lines=18> */
.L_x_79:
[----:B------:R-:W-:Y:S05]  /*0780*/  BSYNC.RECONVERGENT B0 ;  /* 0x0000000000007941 */ /* 0x000fea0003800200 */
.L_x_78:
        /* <DEDUP_REMOVED lines=30> */
.L_x_85:
        /* <DEDUP_REMOVED lines=39> */
[----:B------:R-:W-:Y:S02]  /*0be0*/  @P2 IMAD.MOV.U32 R2, RZ, RZ, R15 ;  /* 0x000000ffff022224 */ /* 0x000fe400078e000f */
[--C-:B------:R-:W-:Y:S01]  /*0bf0*/  @P2 IMAD.MOV.U32 R0, RZ, RZ, R16.reuse ;  /* 0x000000ffff002224 */ /* 0x100fe200078e0010 */
[----:B------:R-:W-:Y:S01]  /*0c00*/  @P1 MOV R0, R17 ;  /* 0x0000001100001202 */ /* 0x000fe20000000f00 */
[----:B------:R-:W-:-:S02]  /*0c10*/  @P1 IMAD.MOV.U32 R2, RZ, RZ, R16 ;  /* 0x000000ffff021224 */ /* 0x000fc400078e0010 */
[----:B------:R-:W-:Y:S02]  /*0c20*/  @P0 IMAD.MOV.U32 R2, RZ, RZ, R17 ;  /* 0x000000ffff020224 */ /* 0x000fe400078e0011 */
[--C-:B------:R-:W-:Y:S02]  /*0c30*/  @P0 IMAD.MOV.U32 R0, RZ, RZ, R18.reuse ;  /* 0x000000ffff000224 */ /* 0x100fe400078e0012 */
[----:B------:R-:W-:Y:S02]  /*0c40*/  @P3 IMAD.MOV.U32 R2, RZ, RZ, R18 ;  /* 0x000000ffff023224 */ /* 0x000fe400078e0012 */
[--C-:B------:R-:W-:Y:S01]  /*0c50*/  @P3 IMAD.MOV.U32 R0, RZ, RZ, R19.reuse ;  /* 0x000000ffff003224 */ /* 0x100fe200078e0013 */
[----:B------:R-:W-:Y:S01]  /*0c60*/  @P4 MOV R0, R21 ;  /* 0x0000001500004202 */ /* 0x000fe20000000f00 */
[----:B------:R-:W-:Y:S02]  /*0c70*/  @P4 IMAD.MOV.U32 R2, RZ, RZ, R19 ;  /* 0x000000ffff024224 */ /* 0x000fe400078e0013 */
        /* <DEDUP_REMOVED lines=13> */
.L_x_87:
[----:B------:R-:W-:Y:S05]  /*0d50*/  BSYNC.RECONVERGENT B1 ;  /* 0x0000000000017941 */ /* 0x000fea0003800200 */
.L_x_86:
        /* <DEDUP_REMOVED lines=18> */
.L_x_84:
[----:B------:R-:W-:Y:S05]  /*0e80*/  BSYNC.RECONVERGENT B0 ;  /* 0x0000000000007941 */ /* 0x000fea0003800200 */
.L_x_83:
        /* <DEDUP_REMOVED lines=31> */
.L_x_90:
        /* <DEDUP_REMOVED lines=16> */
.L_x_212:


//--------------------- .text._Z19fp32_sincos_fpu_1_1Pf --------------------------
	.section	.text._Z19fp32_sincos_fpu_1_1Pf,"ax",@progbits
	.align	128
        .global         _Z19fp32_sincos_fpu_1_1Pf
        .type           _Z19fp32_sincos_fpu_1_1Pf,@function
        .size           _Z19fp32_sincos_fpu_1_1Pf,(.L_x_213 - _Z19fp32_sincos_fpu_1_1Pf)
        .other          _Z19fp32_sincos_fpu_1_1Pf,@"STO_CUDA_ENTRY STV_DEFAULT"
_Z19fp32_sincos_fpu_1_1Pf:
.text._Z19fp32_sincos_fpu_1_1Pf:
[----:B------:R-:W-:Y:S01]  /*0000*/  LDC R1, c[0x0][0x37c] ;  /* 0x0000df00ff017b82 */ /* 0x000fe20000000800 */
[----:B------:R-:W0:Y:S01]  /*0010*/  S2R R4, SR_TID.X ;  /* 0x0000000000047919 */ /* 0x000e220000002100 */
[----:B------:R-:W-:Y:S01]  /*0020*/  IMAD.MOV.U32 R8, RZ, RZ, 0x3f800000 ;  /* 0x3f800000ff087424 */ /* 0x000fe200078e00ff */
[----:B------:R-:W1:Y:S01]  /*0030*/  LDCU.64 UR8, c[0x0][0x358] ;  /* 0x00006b00ff0877ac */ /* 0x000e620008000a00 */
[----:B------:R-:W-:Y:S01]  /*0040*/  UMOV UR4, URZ ;  /* 0x000000ff00047c82 */ /* 0x000fe20008000000 */
[----:B01----:R-:W-:-:S07]  /*0050*/  I2FP.F32.U32 R5, R4 ;  /* 0x0000000400057245 */ /* 0x003fce0000201000 */
.L_x_102:
[----:B------:R-:W-:Y:S01]  /*0060*/  UIADD3 UR4, UPT, UPT, UR4, 0x1, URZ ;  /* 0x0000000104047890 */ /* 0x000fe2000fffe0ff */
[----:B------:R-:W-:-:S03]  /*0070*/  UMOV UR5, URZ ;  /* 0x000000ff00057c82 */ /* 0x000fc60008000000 */
[----:B------:R-:W-:-:S11]  /*0080*/  UISETP.NE.AND UP2, UPT, UR4, 0x200, UPT ;  /* 0x000002000400788c */ /* 0x000fd6000bf45270 */
.L_x_101:
[----:B------:R-:W-:Y:S01]  /*0090*/  FFMA R5, R8, 3, R5 ;  /* 0x4040000008057823 */ /* 0x000fe20000000005 */
[----:B------:R-:W-:Y:S01]  /*00a0*/  UIADD3 UR5, UPT, UPT, UR5, 0x1, URZ ;  /* 0x0000000105057890 */ /* 0x000fe2000fffe0ff */
[----:B------:R-:W-:Y:S02]  /*00b0*/  BSSY.RECONVERGENT B0, `(.L_x_91) ;  /* 0x000006c000007945 */ /* 0x000fe40003800200 */
[C---:B------:R-:W-:Y:S01]  /*00c0*/  FMUL R0, R5.reuse, 0.63661974668502807617 ;  /* 0x3f22f98305007820 */ /* 0x040fe20000400000 */
[----:B------:R-:W-:Y:S01]  /*00d0*/  FSETP.GE.AND P0, PT, |R5|, 105615, PT ;  /* 0x47ce47800500780b */ /* 0x000fe20003f06200 */
[----:B------:R-:W-:-:S04]  /*00e0*/  UISETP.NE.AND UP3, UPT, UR5, 0x2000, UPT ;  /* 0x000020000500788c */ /* 0x000fc8000bf65270 */
        /* <DEDUP_REMOVED lines=19> */
.L_x_93:
        /* <DEDUP_REMOVED lines=66> */
.L_x_95:
[----:B------:R-:W-:Y:S05]  /*0640*/  BSYNC.RECONVERGENT B1 ;  /* 0x0000000000017941 */ /* 0x000fea0003800200 */
.L_x_94:
        /* <DEDUP_REMOVED lines=18> */
.L_x_92:
[----:B------:R-:W-:Y:S05]  /*0770*/  BSYNC.RECONVERGENT B0 ;  /* 0x0000000000007941 */ /* 0x000fea0003800200 */
.L_x_91:
        /* <DEDUP_REMOVED lines=30> */
.L_x_98:
        /* <DEDUP_REMOVED lines=62> */
.L_x_100:
[----:B------:R-:W-:Y:S05]  /*0d40*/  BSYNC.RECONVERGENT B1 ;  /* 0x0000000000017941 */ /* 0x000fea0003800200 */
.L_x_99:
        /* <DEDUP_REMOVED lines=18> */
.L_x_97:
[----:B------:R-:W-:Y:S05]  /*0e70*/  BSYNC.RECONVERGENT B0 ;  /* 0x0000000000007941 */ /* 0x000fea0003800200 */
.L_x_96:
        /* <DEDUP_REMOVED lines=31> */
.L_x_103:
        /* <DEDUP_REMOVED lines=9> */
.L_x_213:


//--------------------- .text._Z19fp32_sincos_fpu_1_2Pf --------------------------
	.section	.text._Z19fp32_sincos_fpu_1_2Pf,"ax",@progbits
	.align	128
        .global         _Z19fp32_sincos_fpu_1_2Pf
        .type           _Z19fp32_sincos_fpu_1_2Pf,@function
        .size           _Z19fp32_sincos_fpu_1_2Pf,(.L_x_214 - _Z19fp32_sincos_fpu_1_2Pf)
        .other          _Z19fp32_sincos_fpu_1_2Pf,@"STO_CUDA_ENTRY STV_DEFAULT"
_Z19fp32_sincos_fpu_1_2Pf:
.text._Z19fp32_sincos_fpu_1_2Pf:
[----:B------:R-:W-:Y:S01]  /*0000*/  LDC R1, c[0x0][0x37c] ;  /* 0x0000df00ff017b82 */ /* 0x000fe20000000800 */
[----:B------:R-:W0:Y:S01]  /*0010*/  S2R R13, SR_TID.X ;  /* 0x00000000000d7919 */ /* 0x000e220000002100 */
[----:B------:R-:W-:Y:S01]  /*0020*/  IMAD.MOV.U32 R6, RZ, RZ, 0x3f800000 ;  /* 0x3f800000ff067424 */ /* 0x000fe200078e00ff */
[----:B------:R-:W1:Y:S01]  /*0030*/  LDCU.64 UR8, c[0x0][0x358] ;  /* 0x00006b00ff0877ac */ /* 0x000e620008000a00 */
[----:B------:R-:W-:Y:S01]  /*0040*/  UMOV UR4, URZ ;  /* 0x000000ff00047c82 */ /* 0x000fe20008000000 */
[----:B01----:R-:W-:-:S07]  /*0050*/  I2FP.F32.U32 R13, R13 ;  /* 0x0000000d000d7245 */ /* 0x003fce0000201000 */
.L_x_122:
[----:B------:R-:W-:Y:S01]  /*0060*/  UIADD3 UR4, UPT, UPT, UR4, 0x1, URZ ;  /* 0x0000000104047890 */ /* 0x000fe2000fffe0ff */
[----:B------:R-:W-:-:S03]  /*0070*/  UMOV UR5, URZ ;  /* 0x000000ff00057c82 */ /* 0x000fc60008000000 */
[----:B------:R-:W-:-:S11]  /*0080*/  UISETP.NE.AND UP0, UPT, UR4, 0x200, UPT ;  /* 0x000002000400788c */ /* 0x000fd6000bf05270 */
.L_x_121:
[----:B------:R-:W-:Y:S01]  /*0090*/  FFMA R13, R6, 3, R13 ;  /* 0x40400000060d7823 */ /* 0x000fe2000000000d */
[----:B------:R-:W-:Y:S03]  /*00a0*/  BSSY.RECONVERGENT B0, `(.L_x_104) ;  /* 0x0000057000007945 */ /* 0x000fe60003800200 */
[C---:B------:R-:W-:Y:S01]  /*00b0*/  FMUL R0, R13.reuse, 0.63661974668502807617 ;  /* 0x3f22f9830d007820 */ /* 0x040fe20000400000 */
[----:B------:R-:W-:Y:S01]  /*00c0*/  SHF.R.U32.HI R4, RZ, 0x17, R13 ;  /* 0x00000017ff047819 */ /* 0x000fe2000001160d */
[C---:B------:R-:W-:Y:S01]  /*00d0*/  IMAD.SHL.U32 R6, R13.reuse, 0x100, RZ ;  /* 0x000001000d067824 */ /* 0x040fe200078e00ff */
[----:B------:R-:W-:Y:S01]  /*00e0*/  FSETP.GE.AND P0, PT, |R13|, 105615, PT ;  /* 0x47ce47800d00780b */ /* 0x000fe20003f06200 */
[----:B------:R-:W-:Y:S01]  /*00f0*/  FMUL R20, RZ, R13 ;  /* 0x0000000dff147220 */ /* 0x000fe20000400000 */
[----:B------:R-:W-:Y:S01]  /*0100*/  LOP3.LUT R5, R4, 0xe0, RZ, 0xc0, !PT ;  /* 0x000000e004057812 */ /* 0x000fe200078ec0ff */
[----:B------:R-:W0:Y:S04]  /*0110*/  F2I.NTZ R0, R0 ;  /* 0x0000000000007305 */ /* 0x000e280000203100 */
[----:B------:R-:W-:-:S05]  /*0120*/  VIADD R5, R5, 0xffffff80 ;  /* 0xffffff8005057836 */ /* 0x000fca0000000000 */
[----:B------:R-:W-:Y:S02]  /*0130*/  SHF.R.U32.HI R14, RZ, 0x5, R5 ;  /* 0x00000005ff0e7819 */ /* 0x000fe40000011605 */
[----:B0-----:R-:W-:-:S05]  /*0140*/  I2FP.F32.S32 R2, R0 ;  /* 0x0000000000027245 */ /* 0x001fca0000201400 */
[----:B------:R-:W-:-:S04]  /*0150*/  FFMA R3, R2, -1.5707962512969970703, R13 ;  /* 0xbfc90fda02037823 */ /* 0x000fc8000000000d */
[----:B------:R-:W-:-:S04]  /*0160*/  FFMA R3, R2, -7.5497894158615963534e-08, R3 ;  /* 0xb3a2216802037823 */ /* 0x000fc80000000003 */
[----:B------:R-:W-:Y:S01]  /*0170*/  FFMA R2, R2, -5.3903029534742383927e-15, R3 ;  /* 0xa7c234c502027823 */ /* 0x000fe20000000003 */
[----:B------:R-:W-:Y:S02]  /*0180*/  LOP3.LUT R3, R4, 0x1f, RZ, 0xc0, !PT ;  /* 0x0000001f04037812 */ /* 0x000fe400078ec0ff */
[----:B------:R-:W-:Y:S01]  /*0190*/  LOP3.LUT R4, R6, 0x80000000, RZ, 0xfc, !PT ;  /* 0x8000000006047812 */ /* 0x000fe200078efcff */
[----:B------:R-:W-:Y:S01]  /*01a0*/  IMAD.MOV R6, RZ, RZ, -R14 ;  /* 0x000000ffff067224 */ /* 0x000fe200078e0a0e */
[----:B------:R-:W-:Y:S01]  /*01b0*/  IADD3 R5, PT, PT, -R3, 0x20, RZ ;  /* 0x0000002003057810 */ /* 0x000fe20007ffe1ff */
[----:B------:R-:W-:Y:S06]  /*01c0*/  @!P0 BRA `(.L_x_105) ;  /* 0x0000000400088947 */ /* 0x000fec0003800000 */
[----:B------:R-:W-:Y:S01]  /*01d0*/  FSETP.NEU.AND P0, PT, |R13|, +INF , PT ;  /* 0x7f8000000d00780b */ /* 0x000fe20003f0d200 */
[----:B------:R-:W-:-:S12]  /*01e0*/  BSSY.RECONVERGENT B1, `(.L_x_106) ;  /* 0x000001e000017945 */ /* 0x000fd80003800200 */
[----:B------:R-:W-:Y:S05]  /*01f0*/  @!P0 BRA `(.L_x_107) ;  /* 0x0000000000708947 */ /* 0x000fea0003800000 */
[----:B------:R-:W-:Y:S01]  /*0200*/  CS2R R18, SRZ ;  /* 0x0000000000127805 */ /* 0x000fe2000001ff00 */
[----:B------:R-:W0:Y:S01]  /*0210*/  LDCU.64 UR10, c[0x4][URZ] ;  /* 0x01000000ff0a77ac */ /* 0x000e220008000a00 */
[----:B------:R-:W-:Y:S01]  /*0220*/  UMOV UR7, URZ ;  /* 0x000000ff00077c82 */ /* 0x000fe20008000000 */
[----:B------:R-:W-:-:S05]  /*0230*/  UMOV UR6, URZ ;  /* 0x000000ff00067c82 */ /* 0x000fca0008000000 */
.L_x_108:
        /* <DEDUP_REMOVED lines=24> */
.L_x_107:
[----:B------:R-:W-:Y:S05]  /*03c0*/  BSYNC.RECONVERGENT B1 ;  /* 0x0000000000017941 */ /* 0x000fea0003800200 */
.L_x_106:
[----:B------:R-:W-:Y:S01]  /*03d0*/  FSETP.NEU.AND P0, PT, |R13|, +INF , PT ;  /* 0x7f8000000d00780b */ /* 0x000fe20003f0d200 */
[----:B------:R-:W-:-:S12]  /*03e0*/  IMAD.MOV.U32 R21, RZ, RZ, RZ ;  /* 0x000000ffff157224 */ /* 0x000fd800078e00ff */
[----:B------:R-:W-:Y:S05]  /*03f0*/  @!P0 BRA `(.L_x_109) ;  /* 0x0000000000848947 */ /* 0x000fea0003800000 */
[----:B------:R-:W0:Y:S08]  /*0400*/  LDC.64 R18, c[0x4][RZ] ;  /* 0x01000000ff127b82 */ /* 0x000e300000000a00 */
[----:B------:R-:W1:Y:S01]  /*0410*/  LDC.64 R14, c[0x4][RZ] ;  /* 0x01000000ff0e7b82 */ /* 0x000e620000000a00 */
[----:B0-----:R-:W2:Y:S01]  /*0420*/  LDG.E.CONSTANT R17, desc[UR8][R18.64] ;  /* 0x0000000812117981 */ /* 0x001ea2000c1e9900 */
[----:B------:R-:W-:Y:S01]  /*0430*/  HFMA2 R21, -RZ, RZ, 0, 5.9604644775390625e-08 ;  /* 0x00000001ff157431 */ /* 0x000fe200000001ff */
[----:B------:R-:W-:Y:S01]  /*0440*/  UMOV UR6, URZ ;  /* 0x000000ff00067c82 */ /* 0x000fe20008000000 */
[----:B--2---:R-:W-:-:S04]  /*0450*/  IMAD.WIDE.U32 R16, R17, R4, RZ ;  /* 0x0000000411107225 */ /* 0x004fc800078e00ff */
[----:B------:R-:W-:Y:S02]  /*0460*/  IMAD.MOV.U32 R8, RZ, RZ, R16 ;  /* 0x000000ffff087224 */ /* 0x000fe400078e0010 */
[----:B-1----:R-:W-:-:S07]  /*0470*/  IMAD.MOV.U32 R23, RZ, RZ, R17 ;  /* 0x000000ffff177224 */ /* 0x002fce00078e0011 */
.L_x_110:
[----:B------:R-:W-:-:S06]  /*0480*/  IMAD.WIDE.U32 R16, R21, 0x4, R14 ;  /* 0x0000000415107825 */ /* 0x000fcc00078e000e */
        /* <DEDUP_REMOVED lines=14> */
[--C-:B------:R-:W-:Y:S02]  /*0570*/  @P5 IMAD.MOV.U32 R7, RZ, RZ, R18.reuse ;  /* 0x000000ffff075224 */ /* 0x100fe400078e0012 */
[----:B------:R-:W-:Y:S01]  /*0580*/  @P1 MOV R12, R18 ;  /* 0x00000012000c1202 */ /* 0x000fe20000000f00 */
[--C-:B------:R-:W-:Y:S02]  /*0590*/  @P4 IMAD.MOV.U32 R9, RZ, RZ, R18.reuse ;  /* 0x000000ffff094224 */ /* 0x100fe400078e0012 */
[--C-:B------:R-:W-:Y:S02]  /*05a0*/  @P3 IMAD.MOV.U32 R10, RZ, RZ, R18.reuse ;  /* 0x000000ffff0a3224 */ /* 0x100fe400078e0012 */
[----:B------:R-:W-:-:S05]  /*05b0*/  @P2 IMAD.MOV.U32 R11, RZ, RZ, R18 ;  /* 0x000000ffff0b2224 */ /* 0x000fca00078e0012 */
[----:B------:R-:W-:Y:S05]  /*05c0*/  @P6 BRA `(.L_x_110) ;  /* 0xfffffffc00ac6947 */ /* 0x000fea000383ffff */
[----:B------:R-:W-:Y:S01]  /*05d0*/  IMAD.MOV.U32 R21, RZ, RZ, RZ ;  /* 0x000000ffff157224 */ /* 0x000fe200078e00ff */
[----:B------:R-:W-:Y:S06]  /*05e0*/  BRA `(.L_x_109) ;  /* 0x0000000000087947 */ /* 0x000fec0003800000 */
.L_x_105:
[----:B------:R-:W-:Y:S02]  /*05f0*/  IMAD.MOV.U32 R20, RZ, RZ, R2 ;  /* 0x000000ffff147224 */ /* 0x000fe400078e0002 */
[----:B------:R-:W-:-:S07]  /*0600*/  IMAD.MOV.U32 R21, RZ, RZ, R0 ;  /* 0x000000ffff157224 */ /* 0x000fce00078e0000 */
.L_x_109:
[----:B------:R-:W-:Y:S05]  /*0610*/  BSYNC.RECONVERGENT B0 ;  /* 0x0000000000007941 */ /* 0x000fea0003800200 */
.L_x_104:
[C---:B------:R-:W-:Y:S01]  /*0620*/  FSETP.NEU.AND P5, PT, |R13|.reuse, +INF , PT ;  /* 0x7f8000000d00780b */ /* 0x040fe20003fad200 */
[----:B------:R-:W-:Y:S03]  /*0630*/  BSSY.RECONVERGENT B0, `(.L_x_111) ;  /* 0x0000058000007945 */ /* 0x000fe60003800200 */
[----:B------:R-:W-:-:S13]  /*0640*/  FSETP.LTU.OR P5, PT, |R13|, 105615, !P5 ;  /* 0x47ce47800d00780b */ /* 0x000fda0006fa9600 */
[----:B------:R-:W-:Y:S05]  /*0650*/  @P5 BRA `(.L_x_112) ;  /* 0x0000000400545947 */ /* 0x000fea0003800000 */
[----:B------:R-:W0:Y:S01]  /*0660*/  LDC.64 R14, c[0x4][RZ] ;  /* 0x01000000ff0e7b82 */ /* 0x000e220000000a00 */
[----:B------:R-:W-:Y:S01]  /*0670*/  IMAD.MOV.U32 R21, RZ, RZ, RZ ;  /* 0x000000ffff157224 */ /* 0x000fe200078e00ff */
[----:B------:R-:W-:Y:S01]  /*0680*/  UMOV UR6, URZ ;  /* 0x000000ff00067c82 */ /* 0x000fe20008000000 */
[----:B------:R-:W-:-:S07]  /*0690*/  IMAD.MOV.U32 R23, RZ, RZ, RZ ;  /* 0x000000ffff177224 */ /* 0x000fce00078e00ff */
.L_x_113:
        /* <DEDUP_REMOVED lines=8> */
[----:B------:R-:W-:Y:S01]  /*0720*/  ISETP.EQ.AND P1, PT, R20, 0x10, PT ;  /* 0x000000101400780c */ /* 0x000fe20003f22270 */
[----:B--2---:R-:W-:-:S03]  /*0730*/  IMAD.WIDE.U32 R18, R17, R4, RZ ;  /* 0x0000000411127225 */ /* 0x004fc600078e00ff */
[----:B------:R-:W-:-:S04]  /*0740*/  IADD3 R18, P0, PT, R18, R21, RZ ;  /* 0x0000001512127210 */ /* 0x000fc80007f1e0ff */
[----:B------:R-:W-:Y:S01]  /*0750*/  @P6 MOV R8, R18 ;  /* 0x0000001200086202 */ /* 0x000fe20000000f00 */
[--C-:B------:R-:W-:Y:S01]  /*0760*/  @P4 IMAD.MOV.U32 R7, RZ, RZ, R18.reuse ;  /* 0x000000ffff074224 */ /* 0x100fe200078e0012 */
[----:B------:R-:W-:Y:S01]  /*0770*/  ISETP.NE.AND P6, PT, R23, 0x6, PT ;  /* 0x000000061700780c */ /* 0x000fe20003fc5270 */
[--C-:B------:R-:W-:Y:S01]  /*0780*/  @P3 IMAD.MOV.U32 R9, RZ, RZ, R18.reuse ;  /* 0x000000ffff093224 */ /* 0x100fe200078e0012 */
[----:B------:R-:W-:Y:S01]  /*0790*/  IADD3.X R21, PT, PT, R19, UR6, RZ, P0, !PT ;  /* 0x0000000613157c10 */ /* 0x000fe200087fe4ff */
[--C-:B------:R-:W-:Y:S01]  /*07a0*/  @P2 IMAD.MOV.U32 R10, RZ, RZ, R18.reuse ;  /* 0x000000ffff0a2224 */ /* 0x100fe200078e0012 */
[----:B------:R-:W-:Y:S01]  /*07b0*/  ISETP.EQ.AND P0, PT, R20, 0x14, PT ;  /* 0x000000141400780c */ /* 0x000fe20003f02270 */
[----:B------:R-:W-:-:S12]  /*07c0*/  @P1 IMAD.MOV.U32 R11, RZ, RZ, R18 ;  /* 0x000000ffff0b1224 */ /* 0x000fd800078e0012 */
[----:B------:R-:W-:Y:S01]  /*07d0*/  @P0 IMAD.MOV.U32 R12, RZ, RZ, R18 ;  /* 0x000000ffff0c0224 */ /* 0x000fe200078e0012 */
[----:B------:R-:W-:Y:S06]  /*07e0*/  @P6 BRA `(.L_x_113) ;  /* 0xfffffffc00ac6947 */ /* 0x000fec000383ffff */
[----:B------:R-:W-:Y:S01]  /*07f0*/  IMAD.SHL.U32 R16, R6, 0x4, RZ ;  /* 0x0000000406107824 */ /* 0x000fe200078e00ff */
[----:B------:R-:W-:Y:S04]  /*0800*/  BSSY.RECONVERGENT B1, `(.L_x_114) ;  /* 0x0000029000017945 */ /* 0x000fe80003800200 */
[C---:B------:R-:W-:Y:S02]  /*0810*/  ISETP.EQ.AND P0, PT, R16.reuse, -0x18, PT ;  /* 0xffffffe81000780c */ /* 0x040fe40003f02270 */
[C---:B------:R-:W-:Y:S02]  /*0820*/  ISETP.EQ.AND P6, PT, R16.reuse, -0x14, PT ;  /* 0xffffffec1000780c */ /* 0x040fe40003fc2270 */
[C---:B------:R-:W-:Y:S02]  /*0830*/  ISETP.EQ.AND P4, PT, R16.reuse, -0x10, PT ;  /* 0xfffffff01000780c */ /* 0x040fe40003f82270 */
[----:B------:R-:W-:-:S02]  /*0840*/  ISETP.EQ.AND P3, PT, R16, -0xc, PT ;  /* 0xfffffff41000780c */ /* 0x000fc40003f62270 */
[C---:B------:R-:W-:Y:S02]  /*0850*/  ISETP.EQ.AND P2, PT, R16.reuse, -0x8, PT ;  /* 0xfffffff81000780c */ /* 0x040fe40003f42270 */
[----:B------:R-:W-:-:S03]  /*0860*/  ISETP.EQ.AND P1, PT, R16, -0x4, PT ;  /* 0xfffffffc1000780c */ /* 0x000fc60003f22270 */
[----:B------:R-:W-:Y:S01]  /*0870*/  @P0 IMAD.MOV.U32 R18, RZ, RZ, R8 ;  /* 0x000000ffff120224 */ /* 0x000fe200078e0008 */
[C---:B------:R-:W-:Y:S01]  /*0880*/  ISETP.EQ.AND P0, PT, R16.reuse, RZ, PT ;  /* 0x000000ff1000720c */ /* 0x040fe20003f02270 */
[--C-:B------:R-:W-:Y:S01]  /*0890*/  @P6 IMAD.MOV.U32 R18, RZ, RZ, R7.reuse ;  /* 0x000000ffff126224 */ /* 0x100fe200078e0007 */
[----:B------:R-:W-:Y:S01]  /*08a0*/  @P6 MOV R14, R8 ;  /* 0x00000008000e6202 */ /* 0x000fe20000000f00 */
[----:B------:R-:W-:Y:S01]  /*08b0*/  @P4 IMAD.MOV.U32 R14, RZ, RZ, R7 ;  /* 0x000000ffff0e4224 */ /* 0x000fe200078e0007 */
[----:B------:R-:W-:Y:S01]  /*08c0*/  ISETP.EQ.AND P6, PT, R16, 0x4, PT ;  /* 0x000000041000780c */ /* 0x000fe20003fc2270 */
[--C-:B------:R-:W-:Y:S02]  /*08d0*/  @P3 IMAD.MOV.U32 R14, RZ, RZ, R9.reuse ;  /* 0x000000ffff0e3224 */ /* 0x100fe400078e0009 */
[--C-:B------:R-:W-:Y:S01]  /*08e0*/  @P2 IMAD.MOV.U32 R14, RZ, RZ, R10.reuse ;  /* 0x000000ffff0e2224 */ /* 0x100fe200078e000a */
[----:B------:R-:W-:Y:S01]  /*08f0*/  P2R R15, PR, RZ, 0x40 ;  /* 0x00000040ff0f7803 */ /* 0x000fe20000000000 */
[----:B------:R-:W-:Y:S01]  /*0900*/  @P4 IMAD.MOV.U32 R18, RZ, RZ, R9 ;  /* 0x000000ffff124224 */ /* 0x000fe200078e0009 */
[----:B------:R-:W-:Y:S01]  /*0910*/  @P1 MOV R14, R11 ;  /* 0x0000000b000e1202 */ /* 0x000fe20000000f00 */
[----:B------:R-:W-:-:S02]  /*0920*/  @P3 IMAD.MOV.U32 R18, RZ, RZ, R10 ;  /* 0x000000ffff123224 */ /* 0x000fc400078e000a */
[--C-:B------:R-:W-:Y:S02]  /*0930*/  @P0 IMAD.MOV.U32 R14, RZ, RZ, R12.reuse ;  /* 0x000000ffff0e0224 */ /* 0x100fe400078e000c */
[----:B------:R-:W-:Y:S02]  /*0940*/  @P2 IMAD.MOV.U32 R18, RZ, RZ, R11 ;  /* 0x000000ffff122224 */ /* 0x000fe400078e000b */
[--C-:B------:R-:W-:Y:S01]  /*0950*/  @P6 IMAD.MOV.U32 R14, RZ, RZ, R21.reuse ;  /* 0x000000ffff0e6224 */ /* 0x100fe200078e0015 */
[----:B------:R-:W-:Y:S01]  /*0960*/  ISETP.NE.AND P6, PT, R3, RZ, PT ;  /* 0x000000ff0300720c */ /* 0x000fe20003fc5270 */
[----:B------:R-:W-:Y:S02]  /*0970*/  @P1 IMAD.MOV.U32 R18, RZ, RZ, R12 ;  /* 0x000000ffff121224 */ /* 0x000fe400078e000c */
[----:B------:R-:W-:-:S10]  /*0980*/  @P0 IMAD.MOV.U32 R18, RZ, RZ, R21 ;  /* 0x000000ffff120224 */ /* 0x000fd400078e0015 */
[----:B------:R-:W-:Y:S05]  /*0990*/  @!P6 BRA `(.L_x_115) ;  /* 0x00000000003ce947 */ /* 0x000fea0003800000 */
[----:B------:R-:W-:Y:S01]  /*09a0*/  @P4 IMAD.MOV.U32 R20, RZ, RZ, R8 ;  /* 0x000000ffff144224 */ /* 0x000fe200078e0008 */
[----:B------:R-:W-:Y:S01]  /*09b0*/  ISETP.EQ.AND P6, PT, R16, 0x4, PT ;  /* 0x000000041000780c */ /* 0x000fe20003fc2270 */
[----:B------:R-:W-:Y:S01]  /*09c0*/  @P3 IMAD.MOV.U32 R20, RZ, RZ, R7 ;  /* 0x000000ffff143224 */ /* 0x000fe200078e0007 */
[-C--:B------:R-:W-:Y:S01]  /*09d0*/  SHF.L.U32 R18, R18, R3.reuse, RZ ;  /* 0x0000000312127219 */ /* 0x080fe200000006ff */
[----:B------:R-:W-:Y:S01]  /*09e0*/  @P2 IMAD.MOV.U32 R20, RZ, RZ, R9 ;  /* 0x000000ffff142224 */ /* 0x000fe200078e0009 */
[----:B------:R-:W-:Y:S02]  /*09f0*/  ISETP.EQ.AND P2, PT, R16, 0x8, PT ;  /* 0x000000081000780c */ /* 0x000fe40003f42270 */
[----:B------:R-:W-:Y:S01]  /*0a00*/  @P1 MOV R20, R10 ;  /* 0x0000000a00141202 */ /* 0x000fe20000000f00 */
[----:B------:R-:W-:Y:S01]  /*0a10*/  @P0 IMAD.MOV.U32 R20, RZ, RZ, R11 ;  /* 0x000000ffff140224 */ /* 0x000fe200078e000b */
[----:B------:R-:W-:Y:S02]  /*0a20*/  SHF.L.U32 R16, R14, R3, RZ ;  /* 0x000000030e107219 */ /* 0x000fe400000006ff */
[----:B------:R-:W-:-:S03]  /*0a30*/  SHF.R.U32.HI R15, RZ, R5, R14 ;  /* 0x00000005ff0f7219 */ /* 0x000fc6000001160e */
[----:B------:R-:W-:Y:S02]  /*0a40*/  @P6 IMAD.MOV.U32 R20, RZ, RZ, R12 ;  /* 0x000000ffff146224 */ /* 0x000fe400078e000c */
[----:B------:R-:W-:Y:S02]  /*0a50*/  IMAD.IADD R18, R18, 0x1, R15 ;  /* 0x0000000112127824 */ /* 0x000fe400078e020f */
[----:B------:R-:W-:-:S05]  /*0a60*/  @P2 IMAD.MOV.U32 R20, RZ, RZ, R21 ;  /* 0x000000ffff142224 */ /* 0x000fca00078e0015 */
[----:B------:R-:W-:-:S05]  /*0a70*/  SHF.R.U32.HI R17, RZ, R5, R20 ;  /* 0x00000005ff117219 */ /* 0x000fca0000011614 */
[----:B------:R-:W-:-:S07]  /*0a80*/  IMAD.IADD R14, R16, 0x1, R17 ;  /* 0x00000001100e7824 */ /* 0x000fce00078e0211 */
.L_x_115:
[----:B------:R-:W-:Y:S05]  /*0a90*/  BSYNC.RECONVERGENT B1 ;  /* 0x0000000000017941 */ /* 0x000fea0003800200 */
.L_x_114:
        /* <DEDUP_REMOVED lines=13> */
[----:B------:R-:W-:Y:S01]  /*0b70*/  @!P0 IMAD.MOV R21, RZ, RZ, -R21 ;  /* 0x000000ffff158224 */ /* 0x000fe200078e0a15 */
[----:B0-----:R-:W-:-:S10]  /*0b80*/  DMUL R16, R14, UR6 ;  /* 0x000000060e107c28 */ /* 0x001fd40008000000 */
[----:B------:R-:W0:Y:S02]  /*0b90*/  F2F.F32.F64 R16, R16 ;  /* 0x0000001000107310 */ /* 0x000e240000301000 */
[----:B0-----:R-:W-:-:S07]  /*0ba0*/  FSEL R20, -R16, R16, !P1 ;  /* 0x0000001010147208 */ /* 0x001fce0004800100 */
.L_x_112:
[----:B------:R-:W-:Y:S05]  /*0bb0*/  BSYNC.RECONVERGENT B0 ;  /* 0x0000000000007941 */ /* 0x000fea0003800200 */
.L_x_111:
[----:B------:R-:W-:Y:S01]  /*0bc0*/  FMUL R15, RZ, R13 ;  /* 0x0000000dff0f7220 */ /* 0x000fe20000400000 */
[----:B------:R-:W-:Y:S01]  /*0bd0*/  FSETP.GE.AND P0, PT, |R13|, 105615, PT ;  /* 0x47ce47800d00780b */ /* 0x000fe20003f06200 */
[----:B------:R-:W-:Y:S03]  /*0be0*/  BSSY.RECONVERGENT B0, `(.L_x_116) ;  /* 0x0000057000007945 */ /* 0x000fe60003800200 */
[----:B------:R-:W-:Y:S02]  /*0bf0*/  FSEL R2, R2, R15, !P0 ;  /* 0x0000000f02027208 */ /* 0x000fe40004000000 */
[----:B------:R-:W-:Y:S01]  /*0c00*/  SEL R14, R0, RZ, !P0 ;  /* 0x000000ff000e7207 */ /* 0x000fe20004000000 */
[----:B------:R-:W-:Y:S06]  /*0c10*/  @P5 BRA `(.L_x_117) ;  /* 0x00000004004c5947 */ /* 0x000fec0003800000 */
[----:B------:R-:W0:Y:S01]  /*0c20*/  LDC.64 R14, c[0x4][RZ] ;  /* 0x01000000ff0e7b82 */ /* 0x000e220000000a00 */
[----:B------:R-:W-:Y:S01]  /*0c30*/  MOV R23, RZ ;  /* 0x000000ff00177202 */ /* 0x000fe20000000f00 */
[----:B------:R-:W-:Y:S01]  /*0c40*/  IMAD.MOV.U32 R25, RZ, RZ, RZ ;  /* 0x000000ffff197224 */ /* 0x000fe200078e00ff */
[----:B------:R-:W-:-:S06]  /*0c50*/  UMOV UR6, URZ ;  /* 0x000000ff00067c82 */ /* 0x000fcc0008000000 */
.L_x_118:
        /* <DEDUP_REMOVED lines=21> */
[----:B------:R-:W-:Y:S01]  /*0db0*/  IMAD.SHL.U32 R4, R6, 0x4, RZ ;  /* 0x0000000406047824 */ /* 0x000fe200078e00ff */
[----:B------:R-:W-:Y:S01]  /*0dc0*/  ISETP.NE.AND P6, PT, R3, RZ, PT ;  /* 0x000000ff0300720c */ /* 0x000fe20003fc5270 */
[----:B------:R-:W-:Y:S03]  /*0dd0*/  BSSY.RECONVERGENT B1, `(.L_x_119) ;  /* 0x0000026000017945 */ /* 0x000fe60003800200 */
[C---:B------:R-:W-:Y:S02]  /*0de0*/  ISETP.EQ.AND P3, PT, R4.reuse, -0x18, PT ;  /* 0xffffffe80400780c */ /* 0x040fe40003f62270 */
[C---:B------:R-:W-:Y:S02]  /*0df0*/  ISETP.EQ.AND P4, PT, R4.reuse, -0x14, PT ;  /* 0xffffffec0400780c */ /* 0x040fe40003f82270 */
[C---:B------:R-:W-:Y:S02]  /*0e00*/  ISETP.EQ.AND P2, PT, R4.reuse, -0x10, PT ;  /* 0xfffffff00400780c */ /* 0x040fe40003f42270 */
[----:B------:R-:W-:-:S02]  /*0e10*/  ISETP.EQ.AND P1, PT, R4, -0xc, PT ;  /* 0xfffffff40400780c */ /* 0x000fc40003f22270 */
[C---:B------:R-:W-:Y:S02]  /*0e20*/  ISETP.EQ.AND P0, PT, R4.reuse, -0x8, PT ;  /* 0xfffffff80400780c */ /* 0x040fe40003f02270 */
[----:B------:R-:W-:-:S03]  /*0e30*/  ISETP.EQ.AND P5, PT, R4, 0x4, PT ;  /* 0x000000040400780c */ /* 0x000fc60003fa2270 */
[--C-:B------:R-:W-:Y:S01]  /*0e40*/  @P3 IMAD.MOV.U32 R0, RZ, RZ, R8.reuse ;  /* 0x000000ffff003224 */ /* 0x100fe200078e0008 */
[C---:B------:R-:W-:Y:S01]  /*0e50*/  ISETP.EQ.AND P3, PT, R4.reuse, -0x4, PT ;  /* 0xfffffffc0400780c */ /* 0x040fe20003f62270 */
[----:B------:R-:W-:Y:S02]  /*0e60*/  @P4 IMAD.MOV.U32 R2, RZ, RZ, R8 ;  /* 0x000000ffff024224 */ /* 0x000fe400078e0008 */
[----:B------:R-:W-:Y:S01]  /*0e70*/  @P4 IMAD.MOV.U32 R0, RZ, RZ, R7 ;  /* 0x000000ffff004224 */ /* 0x000fe200078e0007 */
[----:B------:R-:W-:Y:S01]  /*0e80*/  ISETP.EQ.AND P4, PT, R4, RZ, PT ;  /* 0x000000ff0400720c */ /* 0x000fe20003f82270 */
[--C-:B------:R-:W-:Y:S01]  /*0e90*/  @P2 IMAD.MOV.U32 R0, RZ, RZ, R9.reuse ;  /* 0x000000ffff002224 */ /* 0x100fe200078e0009 */
[----:B------:R-:W-:Y:S01]  /*0ea0*/  @P2 MOV R2, R7 ;  /* 0x0000000700022202 */ /* 0x000fe20000000f00 */
[----:B------:R-:W-:Y:S02]  /*0eb0*/  @P1 IMAD.MOV.U32 R2, RZ, RZ, R9 ;  /* 0x000000ffff021224 */ /* 0x000fe400078e0009 */
[----:B------:R-:W-:-:S02]  /*0ec0*/  @P1 IMAD.MOV.U32 R0, RZ, RZ, R10 ;  /* 0x000000ffff001224 */ /* 0x000fc400078e000a */
[----:B------:R-:W-:Y:S02]  /*0ed0*/  @P0 IMAD.MOV.U32 R2, RZ, RZ, R10 ;  /* 0x000000ffff020224 */ /* 0x000fe400078e000a */
[--C-:B------:R-:W-:Y:S01]  /*0ee0*/  @P0 IMAD.MOV.U32 R0, RZ, RZ, R11.reuse ;  /* 0x000000ffff000224 */ /* 0x100fe200078e000b */
[----:B------:R-:W-:Y:S01]  /*0ef0*/  @P3 MOV R0, R12 ;  /* 0x0000000c00003202 */ /* 0x000fe20000000f00 */
[----:B------:R-:W-:Y:S02]  /*0f00*/  @P3 IMAD.MOV.U32 R2, RZ, RZ, R11 ;  /* 0x000000ffff023224 */ /* 0x000fe400078e000b */
[----:B------:R-:W-:Y:S02]  /*0f10*/  @P4 IMAD.MOV.U32 R2, RZ, RZ, R12 ;  /* 0x000000ffff024224 */ /* 0x000fe400078e000c */
[--C-:B------:R-:W-:Y:S02]  /*0f20*/  @P4 IMAD.MOV.U32 R0, RZ, RZ, R23.reuse ;  /* 0x000000ffff004224 */ /* 0x100fe400078e0017 */
[----:B------:R-:W-:Y:S01]  /*0f30*/  @P5 IMAD.MOV.U32 R2, RZ, RZ, R23 ;  /* 0x000000ffff025224 */ /* 0x000fe200078e0017 */
[----:B------:R-:W-:Y:S06]  /*0f40*/  @!P6 BRA `(.L_x_120) ;  /* 0x000000000038e947 */ /* 0x000fec0003800000 */
[----:B------:R-:W-:Y:S01]  /*0f50*/  @P2 IMAD.MOV.U32 R6, RZ, RZ, R8 ;  /* 0x000000ffff062224 */ /* 0x000fe200078e0008 */
[-C--:B------:R-:W-:Y:S01]  /*0f60*/  SHF.L.U32 R0, R0, R3.reuse, RZ ;  /* 0x0000000300007219 */ /* 0x080fe200000006ff */
[----:B------:R-:W-:Y:S02]  /*0f70*/  @P1 IMAD.MOV.U32 R6, RZ, RZ, R7 ;  /* 0x000000ffff061224 */ /* 0x000fe400078e0007 */
[----:B------:R-:W-:Y:S01]  /*0f80*/  @P0 IMAD.MOV.U32 R6, RZ, RZ, R9 ;  /* 0x000000ffff060224 */ /* 0x000fe200078e0009 */
[----:B------:R-:W-:Y:S02]  /*0f90*/  ISETP.EQ.AND P0, PT, R4, 0x8, PT ;  /* 0x000000080400780c */ /* 0x000fe40003f02270 */
[----:B------:R-:W-:Y:S01]  /*0fa0*/  @P3 MOV R6, R10 ;  /* 0x0000000a00063202 */ /* 0x000fe20000000f00 */
[----:B------:R-:W-:Y:S01]  /*0fb0*/  @P4 IMAD.MOV.U32 R6, RZ, RZ, R11 ;  /* 0x000000ffff064224 */ /* 0x000fe200078e000b */
[----:B------:R-:W-:Y:S01]  /*0fc0*/  SHF.L.U32 R4, R2, R3, RZ ;  /* 0x0000000302047219 */ /* 0x000fe200000006ff */
[----:B------:R-:W-:Y:S01]  /*0fd0*/  @P5 IMAD.MOV.U32 R6, RZ, RZ, R12 ;  /* 0x000000ffff065224 */ /* 0x000fe200078e000c */
[----:B------:R-:W-:-:S05]  /*0fe0*/  SHF.R.U32.HI R3, RZ, R5, R2 ;  /* 0x00000005ff037219 */ /* 0x000fca0000011602 */
[----:B------:R-:W-:Y:S02]  /*0ff0*/  IMAD.IADD R0, R0, 0x1, R3 ;  /* 0x0000000100007824 */ /* 0x000fe400078e0203 */
[----:B------:R-:W-:-:S05]  /*1000*/  @P0 IMAD.MOV.U32 R6, RZ, RZ, R23 ;  /* 0x000000ffff060224 */ /* 0x000fca00078e0017 */
[----:B------:R-:W-:-:S05]  /*1010*/  SHF.R.U32.HI R5, RZ, R5, R6 ;  /* 0x00000005ff057219 */ /* 0x000fca0000011606 */
[----:B------:R-:W-:-:S07]  /*1020*/  IMAD.IADD R2, R4, 0x1, R5 ;  /* 0x0000000104027824 */ /* 0x000fce00078e0205 */
.L_x_120:
[----:B------:R-:W-:Y:S05]  /*1030*/  BSYNC.RECONVERGENT B1 ;  /* 0x0000000000017941 */ /* 0x000fea0003800200 */
.L_x_119:
        /* <DEDUP_REMOVED lines=9> */
[----:B------:R-:W0:Y:S02]  /*10d0*/  I2F.F64.S64 R2, R16 ;  /* 0x0000001000027312 */ /* 0x000e240000301c00 */
[----:B0-----:R-:W-:Y:S01]  /*10e0*/  DMUL R4, R2, UR6 ;  /* 0x0000000602047c28 */ /* 0x001fe20008000000 */
[C---:B------:R-:W-:Y:S02]  /*10f0*/  LOP3.LUT R2, R14.reuse, R13, RZ, 0x3c, !PT ;  /* 0x0000000d0e027212 */ /* 0x040fe400078e3cff */
[----:B------:R-:W-:Y:S02]  /*1100*/  LEA.HI R14, R14, R0, RZ, 0x1 ;  /* 0x000000000e0e7211 */ /* 0x000fe400078f08ff */
[----:B------:R-:W-:Y:S02]  /*1110*/  ISETP.GE.AND P0, PT, R2, RZ, PT ;  /* 0x000000ff0200720c */ /* 0x000fe40003f06270 */
[----:B------:R-:W-:-:S03]  /*1120*/  @!P1 IADD3 R14, PT, PT, -R14, RZ, RZ ;  /* 0x000000ff0e0e9210 */ /* 0x000fc60007ffe1ff */
[----:B------:R-:W0:Y:S02]  /*1130*/  F2F.F32.F64 R4, R4 ;  /* 0x0000000400047310 */ /* 0x000e240000301000 */
[----:B0-----:R-:W-:-:S07]  /*1140*/  FSEL R2, -R4, R4, !P0 ;  /* 0x0000000404027208 */ /* 0x001fce0004000100 */
.L_x_117:
[----:B------:R-:W-:Y:S05]  /*1150*/  BSYNC.RECONVERGENT B0 ;  /* 0x0000000000007941 */ /* 0x000fea0003800200 */
.L_x_116:
[----:B------:R-:W-:Y:S02]  /*1160*/  IMAD.MOV.U32 R16, RZ, RZ, 0x37cbac00 ;  /* 0x37cbac00ff107424 */ /* 0x000fe400078e00ff */
[----:B------:R-:W-:Y:S01]  /*1170*/  FMUL R5, R20, R20 ;  /* 0x0000001414057220 */ /* 0x000fe20000400000 */
[----:B------:R-:W-:Y:S01]  /*1180*/  LOP3.LUT R3, R21, 0x1, RZ, 0xc0, !PT ;  /* 0x0000000115037812 */ /* 0x000fe200078ec0ff */
[----:B------:R-:W-:Y:S01]  /*1190*/  IMAD.MOV.U32 R17, RZ, RZ, 0x3d2aaabb ;  /* 0x3d2aaabbff117424 */ /* 0x000fe200078e00ff */
[----:B------:R-:W-:Y:S01]  /*11a0*/  UIADD3 UR5, UPT, UPT, UR5, 0x1, URZ ;  /* 0x0000000105057890 */ /* 0x000fe2000fffe0ff */
[----:B------:R-:W-:Y:S01]  /*11b0*/  FFMA R0, R5, R16, -0.0013887860113754868507 ;  /* 0xbab607ed05007423 */ /* 0x000fe20000000010 */
[----:B------:R-:W-:Y:S01]  /*11c0*/  ISETP.NE.U32.AND P0, PT, R3, 0x1, PT ;  /* 0x000000010300780c */ /* 0x000fe20003f05070 */
[----:B------:R-:W-:Y:S01]  /*11d0*/  IMAD.MOV.U32 R3, RZ, RZ, 0x3effffff ;  /* 0x3effffffff037424 */ /* 0x000fe200078e00ff */
[----:B------:R-:W-:Y:S01]  /*11e0*/  LOP3.LUT P1, RZ, R21, 0x2, RZ, 0xc0, !PT ;  /* 0x0000000215ff7812 */ /* 0x000fe2000782c0ff */
[----:B------:R-:W-:Y:S01]  /*11f0*/  UISETP.NE.AND UP1, UPT, UR5, 0x2000, UPT ;  /* 0x000020000500788c */ /* 0x000fe2000bf25270 */
[----:B------:R-:W-:-:S02]  /*1200*/  FSEL R0, R0, -0.00019574658654164522886, !P0 ;  /* 0xb94d415300007808 */ /* 0x000fc40004000000 */
[----:B------:R-:W-:Y:S02]  /*1210*/  FSEL R4, R17, 0.0083327032625675201416, !P0 ;  /* 0x3c0885e411047808 */ /* 0x000fe40004000000 */
[----:B------:R-:W-:-:S03]  /*1220*/  FSEL R15, -R3, -0.16666662693023681641, !P0 ;  /* 0xbe2aaaa8030f7808 */ /* 0x000fc60004000100 */
[----:B------:R-:W-:Y:S01]  /*1230*/  FFMA R4, R5, R0, R4 ;  /* 0x0000000005047223 */ /* 0x000fe20000000004 */
[----:B------:R-:W-:-:S03]  /*1240*/  FSEL R0, R20, 1, P0 ;  /* 0x3f80000014007808 */ /* 0x000fc60000000000 */
[C---:B------:R-:W-:Y:S02]  /*1250*/  FFMA R4, R5.reuse, R4, R15 ;  /* 0x0000000405047223 */ /* 0x040fe4000000000f */
[----:B------:R-:W-:-:S04]  /*1260*/  FFMA R5, R5, R0, RZ ;  /* 0x0000000005057223 */ /* 0x000fc800000000ff */
[----:B------:R-:W-:-:S04]  /*1270*/  FFMA R6, R5, R4, R0 ;  /* 0x0000000405067223 */ /* 0x000fc80000000000 */
[----:B------:R-:W-:Y:S01]  /*1280*/  @P1 FADD R6, RZ, -R6 ;  /* 0x80000006ff061221 */ /* 0x000fe20000000000 */
[----:B------:R-:W-:Y:S06]  /*1290*/  BRA.U UP1, `(.L_x_121) ;  /* 0xffffffed017c7547 */ /* 0x000fec000b83ffff */
[----:B------:R-:W-:Y:S05]  /*12a0*/  BRA.U UP0, `(.L_x_122) ;  /* 0xffffffed006c7547 */ /* 0x000fea000b83ffff */
[----:B------:R-:W0:Y:S01]  /*12b0*/  S2R R12, SR_TID.X ;  /* 0x00000000000c7919 */ /* 0x000e220000002100 */
[----:B------:R-:W-:Y:S01]  /*12c0*/  LOP3.LUT R0, R14, 0x1, RZ, 0xc0, !PT ;  /* 0x000000010e007812 */ /* 0x000fe200078ec0ff */
[----:B------:R-:W-:Y:S01]  /*12d0*/  FMUL R7, R2, R2 ;  /* 0x0000000202077220 */ /* 0x000fe20000400000 */
[----:B------:R-:W-:Y:S01]  /*12e0*/  VIADD R14, R14, 0x1 ;  /* 0x000000010e0e7836 */ /* 0x000fe20000000000 */
[----:B------:R-:W1:Y:S01]  /*12f0*/  S2UR UR5, SR_CTAID.X ;  /* 0x00000000000579c3 */ /* 0x000e620000002500 */
[----:B------:R-:W-:Y:S01]  /*1300*/  ISETP.NE.U32.AND P0, PT, R0, 0x1, PT ;  /* 0x000000010000780c */ /* 0x000fe20003f05070 */
[----:B------:R-:W-:Y:S02]  /*1310*/  FFMA R0, R7, R16, -0.0013887860113754868507 ;  /* 0xbab607ed07007423 */ /* 0x000fe40000000010 */
[----:B------:R-:W-:Y:S02]  /*1320*/  LOP3.LUT P1, RZ, R14, 0x2, RZ, 0xc0, !PT ;  /* 0x000000020eff7812 */ /* 0x000fe4000782c0ff */
[----:B------:R-:W-:-:S02]  /*1330*/  FSEL R4, R17, 0.0083327032625675201416, P0 ;  /* 0x3c0885e411047808 */ /* 0x000fc40000000000 */
[----:B------:R-:W-:Y:S01]  /*1340*/  FSEL R0, R0, -0.00019574658654164522886, P0 ;  /* 0xb94d415300007808 */ /* 0x000fe20000000000 */
[----:B------:R-:W1:Y:S01]  /*1350*/  LDC R11, c[0x0][0x360] ;  /* 0x0000d800ff0b7b82 */ /* 0x000e620000000800 */
[----:B------:R-:W-:-:S03]  /*1360*/  FSEL R10, -R3, -0.16666662693023681641, P0 ;  /* 0xbe2aaaa8030a7808 */ /* 0x000fc60000000100 */
[----:B------:R-:W-:Y:S01]  /*1370*/  FFMA R8, R7, R0, R4 ;  /* 0x0000000007087223 */ /* 0x000fe20000000004 */
[----:B------:R-:W-:-:S03]  /*1380*/  FSEL R0, R2, 1, !P0 ;  /* 0x3f80000002007808 */ /* 0x000fc60004000000 */
[----:B------:R-:W2:Y:S01]  /*1390*/  LDC.64 R4, c[0x0][0x380] ;  /* 0x0000e000ff047b82 */ /* 0x000ea20000000a00 */
[C---:B------:R-:W-:Y:S01]  /*13a0*/  FFMA R8, R7.reuse, R8, R10 ;  /* 0x0000000807087223 */ /* 0x040fe2000000000a */
[----:B------:R-:W-:-:S04]  /*13b0*/  FFMA R7, R7, R0, RZ ;  /* 0x0000000007077223 */ /* 0x000fc800000000ff */
[----:B------:R-:W-:-:S04]  /*13c0*/  FFMA R0, R7, R8, R0 ;  /* 0x0000000807007223 */ /* 0x000fc80000000000 */
[----:B------:R-:W-:Y:S01]  /*13d0*/  @P1 FADD R0, RZ, -R0 ;  /* 0x80000000ff001221 */ /* 0x000fe20000000000 */
[----:B0-----:R-:W-:-:S05]  /*13e0*/  VIADD R9, R12, 0x1 ;  /* 0x000000010c097836 */ /* 0x001fca0000000000 */
[----:B------:R-:W-:Y:S01]  /*13f0*/  I2FP.F32.U32 R2, R9 ;  /* 0x0000000900027245 */ /* 0x000fe20000201000 */
[----:B-1----:R-:W-:-:S04]  /*1400*/  IMAD R3, R11, UR5, R12 ;  /* 0x000000050b037c24 */ /* 0x002fc8000f8e020c */
[----:B------:R-:W-:Y:S01]  /*1410*/  FADD R13, R13, R2 ;  /* 0x000000020d0d7221 */ /* 0x000fe20000000000 */
[----:B--2---:R-:W-:-:S04]  /*1420*/  IMAD.WIDE.U32 R4, R3, 0x4, R4 ;  /* 0x0000000403047825 */ /* 0x004fc800078e0004 */
[----:B------:R-:W-:-:S04]  /*1430*/  FADD R13, R6, R13 ;  /* 0x0000000d060d7221 */ /* 0x000fc80000000000 */
[----:B------:R-:W-:-:S04]  /*1440*/  FADD R13, R0, R13 ;  /* 0x0000000d000d7221 */ /* 0x000fc80000000000 */
[----:B------:R-:W-:-:S04]  /*1450*/  FADD R13, R13, 3 ;  /* 0x404000000d0d7421 */ /* 0x000fc80000000000 */
[----:B------:R-:W-:-:S05]  /*1460*/  FADD R13, R13, 4 ;  /* 0x408000000d0d7421 */ /* 0x000fca0000000000 */
[----:B------:R-:W-:Y:S01]  /*1470*/  STG.E desc[UR8][R4.64], R13 ;  /* 0x0000000d04007986 */ /* 0x000fe2000c101908 */
[----:B------:R-:W-:Y:S05]  /*1480*/  EXIT ;  /* 0x000000000000794d */ /* 0x000fea0003800000 */
.L_x_123:
        /* <DEDUP_REMOVED lines=15> */
.L_x_214:


//--------------------- .text._Z19fp32_sincos_fpu_1_4Pf --------------------------
	.section	.text._Z19fp32_sincos_fpu_1_4Pf,"ax",@progbits
	.align	128
        .global         _Z19fp32_sincos_fpu_1_4Pf
        .type           _Z19fp32_sincos_fpu_1_4Pf,@function
        .size           _Z19fp32_sincos_fpu_1_4Pf,(.L_x_215 - _Z19fp32_sincos_fpu_1_4Pf)
        .other          _Z19fp32_sincos_fpu_1_4Pf,@"STO_CUDA_ENTRY STV_DEFAULT"
_Z19fp32_sincos_fpu_1_4Pf:
.text._Z19fp32_sincos_fpu_1_4Pf:
[----:B------:R-:W-:Y:S01]  /*0000*/  LDC R1, c[0x0][0x37c] ;  /* 0x0000df00ff017b82 */ /* 0x000fe20000000800 */
[----:B------:R-:W0:Y:S01]  /*0010*/  S2R R13, SR_TID.X ;  /* 0x00000000000d7919 */ /* 0x000e220000002100 */
[----:B------:R-:W-:Y:S01]  /*0020*/  IMAD.MOV.U32 R14, RZ, RZ, 0x3f800000 ;  /* 0x3f800000ff0e7424 */ /* 0x000fe200078e00ff */
[----:B------:R-:W1:Y:S01]  /*0030*/  LDCU.64 UR8, c[0x0][0x358] ;  /* 0x00006b00ff0877ac */ /* 0x000e620008000a00 */
[----:B------:R-:W-:Y:S01]  /*0040*/  UMOV UR4, URZ ;  /* 0x000000ff00047c82 */ /* 0x000fe20008000000 */
[----:B01----:R-:W-:-:S07]  /*0050*/  I2FP.F32.U32 R13, R13 ;  /* 0x0000000d000d7245 */ /* 0x003fce0000201000 */
.L_x_151:
[----:B------:R-:W-:Y:S01]  /*0060*/  UIADD3 UR4, UPT, UPT, UR4, 0x1, URZ ;  /* 0x0000000104047890 */ /* 0x000fe2000fffe0ff */
[----:B------:R-:W-:-:S03]  /*0070*/  UMOV UR5, URZ ;  /* 0x000000ff00057c82 */ /* 0x000fc60008000000 */
[----:B------:R-:W-:-:S11]  /*0080*/  UISETP.NE.AND UP0, UPT, UR4, 0x200, UPT ;  /* 0x000002000400788c */ /* 0x000fd6000bf05270 */
.L_x_150:
[----:B------:R-:W-:Y:S01]  /*0090*/  FFMA R13, R14, 3, R13 ;  /* 0x404000000e0d7823 */ /* 0x000fe2000000000d */
[----:B------:R-:W-:Y:S03]  /*00a0*/  BSSY.RECONVERGENT B0, `(.L_x_124) ;  /* 0x0000046000007945 */ /* 0x000fe60003800200 */
[C---:B------:R-:W-:Y:S01]  /*00b0*/  IMAD.SHL.U32 R3, R13.reuse, 0x100, RZ ;  /* 0x000001000d037824 */ /* 0x040fe200078e00ff */
[----:B------:R-:W-:Y:S02]  /*00c0*/  SHF.R.U32.HI R0, RZ, 0x17, R13 ;  /* 0x00000017ff007819 */ /* 0x000fe4000001160d */
[----:B------:R-:W-:Y:S02]  /*00d0*/  FSETP.GE.AND P0, PT, |R13|, 105615, PT ;  /* 0x47ce47800d00780b */ /* 0x000fe40003f06200 */
[C---:B------:R-:W-:Y:S02]  /*00e0*/  LOP3.LUT R2, R0.reuse, 0xe0, RZ, 0xc0, !PT ;  /* 0x000000e000027812 */ /* 0x040fe400078ec0ff */
[----:B------:R-:W-:-:S03]  /*00f0*/  LOP3.LUT R0, R0, 0x1f, RZ, 0xc0, !PT ;  /* 0x0000001f00007812 */ /* 0x000fc600078ec0ff */
[----:B------:R-:W-:-:S05]  /*0100*/  VIADD R2, R2, 0xffffff80 ;  /* 0xffffff8002027836 */ /* 0x000fca0000000000 */
[----:B------:R-:W-:Y:S02]  /*0110*/  SHF.R.U32.HI R4, RZ, 0x5, R2 ;  /* 0x00000005ff047819 */ /* 0x000fe40000011602 */
[----:B------:R-:W-:Y:S02]  /*0120*/  LOP3.LUT R2, R3, 0x80000000, RZ, 0xfc, !PT ;  /* 0x8000000003027812 */ /* 0x000fe400078efcff */
[----:B------:R-:W-:Y:S01]  /*0130*/  IADD3 R3, PT, PT, -R0, 0x20, RZ ;  /* 0x0000002000037810 */ /* 0x000fe20007ffe1ff */
[----:B------:R-:W-:Y:S01]  /*0140*/  IMAD.MOV R4, RZ, RZ, -R4 ;  /* 0x000000ffff047224 */ /* 0x000fe200078e0a04 */
[----:B------:R-:W-:Y:S06]  /*0150*/  @!P0 BRA `(.L_x_125) ;  /* 0x0000000000e88947 */ /* 0x000fec0003800000 */
[----:B------:R-:W-:-:S13]  /*0160*/  FSETP.NEU.AND P0, PT, |R13|, +INF , PT ;  /* 0x7f8000000d00780b */ /* 0x000fda0003f0d200 */
[----:B------:R-:W-:Y:S05]  /*0170*/  @!P0 BRA `(.L_x_125) ;  /* 0x0000000000e08947 */ /* 0x000fea0003800000 */
[----:B------:R-:W-:Y:S01]  /*0180*/  IMAD.MOV.U32 R19, RZ, RZ, RZ ;  /* 0x000000ffff137224 */ /* 0x000fe200078e00ff */
[----:B------:R-:W0:Y:S01]  /*0190*/  LDCU.64 UR10, c[0x4][URZ] ;  /* 0x01000000ff0a77ac */ /* 0x000e220008000a00 */
[----:B------:R-:W-:Y:S01]  /*01a0*/  IMAD.MOV.U32 R12, RZ, RZ, RZ ;  /* 0x000000ffff0c7224 */ /* 0x000fe200078e00ff */
[----:B------:R-:W-:Y:S01]  /*01b0*/  UMOV UR7, URZ ;  /* 0x000000ff00077c82 */ /* 0x000fe20008000000 */
[----:B------:R-:W-:-:S05]  /*01c0*/  UMOV UR6, URZ ;  /* 0x000000ff00067c82 */ /* 0x000fca0008000000 */
.L_x_126:
        /* <DEDUP_REMOVED lines=17> */
[--C-:B------:R-:W-:Y:S02]  /*02e0*/  @P0 IMAD.MOV.U32 R5, RZ, RZ, R11.reuse ;  /* 0x000000ffff050224 */ /* 0x100fe400078e000b */
[--C-:B------:R-:W-:Y:S02]  /*02f0*/  @P1 IMAD.MOV.U32 R6, RZ, RZ, R11.reuse ;  /* 0x000000ffff061224 */ /* 0x100fe400078e000b */
[--C-:B------:R-:W-:Y:S02]  /*0300*/  @P2 IMAD.MOV.U32 R7, RZ, RZ, R11.reuse ;  /* 0x000000ffff072224 */ /* 0x100fe400078e000b */
[--C-:B------:R-:W-:Y:S02]  /*0310*/  @P3 IMAD.MOV.U32 R8, RZ, RZ, R11.reuse ;  /* 0x000000ffff083224 */ /* 0x100fe400078e000b */
[--C-:B------:R-:W-:Y:S02]  /*0320*/  @P4 IMAD.MOV.U32 R9, RZ, RZ, R11.reuse ;  /* 0x000000ffff094224 */ /* 0x100fe400078e000b */
[----:B------:R-:W-:Y:S01]  /*0330*/  @P5 IMAD.MOV.U32 R10, RZ, RZ, R11 ;  /* 0x000000ffff0a5224 */ /* 0x000fe200078e000b */
[----:B------:R-:W-:Y:S06]  /*0340*/  BRA.U UP1, `(.L_x_126) ;  /* 0xfffffffd01a07547 */ /* 0x000fec000b83ffff */
[----:B------:R-:W-:-:S13]  /*0350*/  FSETP.NEU.AND P0, PT, |R13|, +INF , PT ;  /* 0x7f8000000d00780b */ /* 0x000fda0003f0d200 */
[----:B------:R-:W-:Y:S05]  /*0360*/  @!P0 BRA `(.L_x_125) ;  /* 0x0000000000648947 */ /* 0x000fea0003800000 */
[----:B------:R-:W0:Y:S01]  /*0370*/  LDC.64 R14, c[0x4][RZ] ;  /* 0x01000000ff0e7b82 */ /* 0x000e220000000a00 */
[----:B------:R-:W-:Y:S02]  /*0380*/  HFMA2 R21, -RZ, RZ, 0, 0 ;  /* 0x00000000ff157431 */ /* 0x000fe400000001ff */
[----:B------:R-:W-:Y:S01]  /*0390*/  IMAD.MOV.U32 R11, RZ, RZ, RZ ;  /* 0x000000ffff0b7224 */ /* 0x000fe200078e00ff */
[----:B------:R-:W-:-:S06]  /*03a0*/  UMOV UR6, URZ ;  /* 0x000000ff00067c82 */ /* 0x000fcc0008000000 */
.L_x_127:
        /* <DEDUP_REMOVED lines=21> */
.L_x_125:
[----:B------:R-:W-:Y:S05]  /*0500*/  BSYNC.RECONVERGENT B0 ;  /* 0x0000000000007941 */ /* 0x000fea0003800200 */
.L_x_124:
[C---:B------:R-:W-:Y:S01]  /*0510*/  FMUL R14, R13.reuse, 0.63661974668502807617 ;  /* 0x3f22f9830d0e7820 */ /* 0x040fe20000400000 */
[C---:B------:R-:W-:Y:S01]  /*0520*/  FSETP.NEU.AND P5, PT, |R13|.reuse, +INF , PT ;  /* 0x7f8000000d00780b */ /* 0x040fe20003fad200 */
[----:B------:R-:W-:Y:S01]  /*0530*/  BSSY.RECONVERGENT B0, `(.L_x_128) ;  /* 0x0000024000007945 */ /* 0x000fe20003800200 */
[C---:B------:R-:W-:Y:S01]  /*0540*/  FSETP.GE.AND P0, PT, |R13|.reuse, 105615, PT ;  /* 0x47ce47800d00780b */ /* 0x040fe20003f06200 */
[----:B------:R-:W-:Y:S01]  /*0550*/  FMUL R11, RZ, R13 ;  /* 0x0000000dff0b7220 */ /* 0x000fe20000400000 */
[----:B------:R-:W-:Y:S01]  /*0560*/  FSETP.LTU.OR P5, PT, |R13|, 105615, !P5 ;  /* 0x47ce47800d00780b */ /* 0x000fe20006fa9600 */
[----:B------:R-:W0:Y:S02]  /*0570*/  F2I.NTZ R14, R14 ;  /* 0x0000000e000e7305 */ /* 0x000e240000203100 */
[----:B0-----:R-:W-:Y:S02]  /*0580*/  I2FP.F32.S32 R16, R14 ;  /* 0x0000000e00107245 */ /* 0x001fe40000201400 */
[----:B------:R-:W-:-:S03]  /*0590*/  SEL R12, R14, RZ, !P0 ;  /* 0x000000ff0e0c7207 */ /* 0x000fc60004000000 */
[----:B------:R-:W-:-:S04]  /*05a0*/  FFMA R15, R16, -1.5707962512969970703, R13 ;  /* 0xbfc90fda100f7823 */ /* 0x000fc8000000000d */
[----:B------:R-:W-:-:S04]  /*05b0*/  FFMA R15, R16, -7.5497894158615963534e-08, R15 ;  /* 0xb3a22168100f7823 */ /* 0x000fc8000000000f */
[----:B------:R-:W-:Y:S01]  /*05c0*/  @!P0 FFMA R11, R16, -5.3903029534742383927e-15, R15 ;  /* 0xa7c234c5100b8823 */ /* 0x000fe2000000000f */
[----:B------:R-:W-:Y:S06]  /*05d0*/  @P5 BRA `(.L_x_129) ;  /* 0x0000000000645947 */ /* 0x000fec0003800000 */
[----:B------:R-:W0:Y:S01]  /*05e0*/  LDC.64 R14, c[0x4][RZ] ;  /* 0x01000000ff0e7b82 */ /* 0x000e220000000a00 */
[----:B------:R-:W-:Y:S01]  /*05f0*/  IMAD.MOV.U32 R23, RZ, RZ, RZ ;  /* 0x000000ffff177224 */ /* 0x000fe200078e00ff */
[----:B------:R-:W-:Y:S01]  /*0600*/  UMOV UR6, URZ ;  /* 0x000000ff00067c82 */ /* 0x000fe20008000000 */
[----:B------:R-:W-:-:S07]  /*0610*/  IMAD.MOV.U32 R21, RZ, RZ, RZ ;  /* 0x000000ffff157224 */ /* 0x000fce00078e00ff */
.L_x_130:
[----:B0-----:R-:W-:-:S05]  /*0620*/  IMAD.WIDE.U32 R18, R21, 0x4, R14 ;  /* 0x0000000415127825 */ /* 0x001fca00078e000e */
        /* <DEDUP_REMOVED lines=14> */
[----:B------:R-:W-:Y:S01]  /*0710*/  ISETP.EQ.AND P0, PT, R20, 0x14, PT ;  /* 0x000000141400780c */ /* 0x000fe20003f02270 */
[--C-:B------:R-:W-:Y:S01]  /*0720*/  @P2 IMAD.MOV.U32 R8, RZ, RZ, R16.reuse ;  /* 0x000000ffff082224 */ /* 0x100fe200078e0010 */
[----:B------:R-:W-:Y:S01]  /*0730*/  @P3 MOV R7, R16 ;  /* 0x0000001000073202 */ /* 0x000fe20000000f00 */
[----:B------:R-:W-:-:S10]  /*0740*/  @P1 IMAD.MOV.U32 R9, RZ, RZ, R16 ;  /* 0x000000ffff091224 */ /* 0x000fd400078e0010 */
[----:B------:R-:W-:Y:S01]  /*0750*/  @P0 IMAD.MOV.U32 R10, RZ, RZ, R16 ;  /* 0x000000ffff0a0224 */ /* 0x000fe200078e0010 */
[----:B------:R-:W-:Y:S06]  /*0760*/  @P6 BRA `(.L_x_130) ;  /* 0xfffffffc00ac6947 */ /* 0x000fec000383ffff */
.L_x_129:
[----:B------:R-:W-:Y:S05]  /*0770*/  BSYNC.RECONVERGENT B0 ;  /* 0x0000000000007941 */ /* 0x000fea0003800200 */
.L_x_128:
[----:B------:R-:W-:Y:S04]  /*0780*/  BSSY.RECONVERGENT B0, `(.L_x_131) ;  /* 0x000001b000007945 */ /* 0x000fe80003800200 */
[----:B------:R-:W-:Y:S05]  /*0790*/  @P5 BRA `(.L_x_132) ;  /* 0x0000000000645947 */ /* 0x000fea0003800000 */
[----:B------:R-:W0:Y:S01]  /*07a0*/  LDC.64 R14, c[0x4][RZ] ;  /* 0x01000000ff0e7b82 */ /* 0x000e220000000a00 */
[----:B------:R-:W-:Y:S01]  /*07b0*/  IMAD.MOV.U32 R23, RZ, RZ, RZ ;  /* 0x000000ffff177224 */ /* 0x000fe200078e00ff */
[----:B------:R-:W-:Y:S01]  /*07c0*/  UMOV UR6, URZ ;  /* 0x000000ff00067c82 */ /* 0x000fe20008000000 */
[----:B------:R-:W-:-:S07]  /*07d0*/  IMAD.MOV.U32 R21, RZ, RZ, RZ ;  /* 0x000000ffff157224 */ /* 0x000fce00078e00ff */
.L_x_133:
        /* <DEDUP_REMOVED lines=21> */
.L_x_132:
[----:B------:R-:W-:Y:S05]  /*0930*/  BSYNC.RECONVERGENT B0 ;  /* 0x0000000000007941 */ /* 0x000fea0003800200 */
.L_x_131:
[----:B------:R-:W-:Y:S04]  /*0940*/  BSSY.RECONVERGENT B0, `(.L_x_134) ;  /* 0x000001b000007945 */ /* 0x000fe80003800200 */
[----:B------:R-:W-:Y:S05]  /*0950*/  @P5 BRA `(.L_x_135) ;  /* 0x0000000000645947 */ /* 0x000fea0003800000 */
[----:B------:R-:W0:Y:S01]  /*0960*/  LDC.64 R14, c[0x4][RZ] ;  /* 0x01000000ff0e7b82 */ /* 0x000e220000000a00 */
[----:B------:R-:W-:Y:S01]  /*0970*/  IMAD.MOV.U32 R23, RZ, RZ, RZ ;  /* 0x000000ffff177224 */ /* 0x000fe200078e00ff */
[----:B------:R-:W-:Y:S01]  /*0980*/  UMOV UR6, URZ ;  /* 0x000000ff00067c82 */ /* 0x000fe20008000000 */
[----:B------:R-:W-:-:S07]  /*0990*/  IMAD.MOV.U32 R21, RZ, RZ, RZ ;  /* 0x000000ffff157224 */ /* 0x000fce00078e00ff */
.L_x_136:
[----:B0-----:R-:W-:-:S05]  /*09a0*/  IMAD.WIDE.U32 R18, R21, 0x4, R14 ;  /* 0x0000000415127825 */ /* 0x001fca00078e000e */
[----:B------:R-:W2:Y:S01]  /*09b0*/  LDG.E.CONSTANT R17, desc[UR8][R18.64] ;  /* 0x0000000812117981 */ /* 0x000ea2000c1e9900 */
[C---:B------:R-:W-:Y:S01]  /*09c0*/  SHF.L.U32 R20, R21.reuse, 0x2, RZ ;  /* 0x0000000215147819 */ /* 0x040fe200000006ff */
        /* <DEDUP_REMOVED lines=13> */
[--C-:B------:R-:W-:Y:S02]  /*0aa0*/  @P3 IMAD.MOV.U32 R7, RZ, RZ, R16.reuse ;  /* 0x000000ffff073224 */ /* 0x100fe400078e0010 */
[--C-:B------:R-:W-:Y:S02]  /*0ab0*/  @P2 IMAD.MOV.U32 R8, RZ, RZ, R16.reuse ;  /* 0x000000ffff082224 */ /* 0x100fe400078e0010 */
[----:B------:R-:W-:-:S08]  /*0ac0*/  @P1 IMAD.MOV.U32 R9, RZ, RZ, R16 ;  /* 0x000000ffff091224 */ /* 0x000fd000078e0010 */
[----:B------:R-:W-:Y:S01]  /*0ad0*/  @P0 MOV R10, R16 ;  /* 0x00000010000a0202 */ /* 0x000fe20000000f00 */
[----:B------:R-:W-:Y:S06]  /*0ae0*/  @P6 BRA `(.L_x_136) ;  /* 0xfffffffc00ac6947 */ /* 0x000fec000383ffff */
.L_x_135:
[----:B------:R-:W-:Y:S05]  /*0af0*/  BSYNC.RECONVERGENT B0 ;  /* 0x0000000000007941 */ /* 0x000fea0003800200 */
.L_x_134:
[----:B------:R-:W-:Y:S04]  /*0b00*/  BSSY.RECONVERGENT B0, `(.L_x_137) ;  /* 0x000001b000007945 */ /* 0x000fe80003800200 */
[----:B------:R-:W-:Y:S05]  /*0b10*/  @P5 BRA `(.L_x_138) ;  /* 0x0000000000645947 */ /* 0x000fea0003800000 */
[----:B------:R-:W0:Y:S01]  /*0b20*/  LDC.64 R14, c[0x4][RZ] ;  /* 0x01000000ff0e7b82 */ /* 0x000e220000000a00 */
[----:B------:R-:W-:Y:S01]  /*0b30*/  IMAD.MOV.U32 R23, RZ, RZ, RZ ;  /* 0x000000ffff177224 */ /* 0x000fe200078e00ff */
[----:B------:R-:W-:Y:S01]  /*0b40*/  UMOV UR6, URZ ;  /* 0x000000ff00067c82 */ /* 0x000fe20008000000 */
[----:B------:R-:W-:-:S07]  /*0b50*/  IMAD.MOV.U32 R21, RZ, RZ, RZ ;  /* 0x000000ffff157224 */ /* 0x000fce00078e00ff */
.L_x_139:
        /* <DEDUP_REMOVED lines=21> */
.L_x_138:
[----:B------:R-:W-:Y:S05]  /*0cb0*/  BSYNC.RECONVERGENT B0 ;  /* 0x0000000000007941 */ /* 0x000fea0003800200 */
.L_x_137:
[----:B------:R-:W-:Y:S01]  /*0cc0*/  BSSY.RECONVERGENT B0, `(.L_x_140) ;  /* 0x0000059000007945 */ /* 0x000fe20003800200 */
[----:B------:R-:W-:Y:S02]  /*0cd0*/  IMAD.MOV.U32 R21, RZ, RZ, R12 ;  /* 0x000000ffff157224 */ /* 0x000fe400078e000c */
[----:B------:R-:W-:Y:S01]  /*0ce0*/  IMAD.MOV.U32 R20, RZ, RZ, R11 ;  /* 0x000000ffff147224 */ /* 0x000fe200078e000b */
[----:B------:R-:W-:Y:S06]  /*0cf0*/  @P5 BRA `(.L_x_141) ;  /* 0x0000000400545947 */ /* 0x000fec0003800000 */
[----:B------:R-:W0:Y:S01]  /*0d00*/  LDC.64 R14, c[0x4][RZ] ;  /* 0x01000000ff0e7b82 */ /* 0x000e220000000a00 */
[----:B------:R-:W-:Y:S02]  /*0d10*/  HFMA2 R11, -RZ, RZ, 0, 0 ;  /* 0x00000000ff0b7431 */ /* 0x000fe400000001ff */
[----:B------:R-:W-:Y:S01]  /*0d20*/  IMAD.MOV.U32 R21, RZ, RZ, RZ ;  /* 0x000000ffff157224 */ /* 0x000fe200078e00ff */
[----:B------:R-:W-:-:S06]  /*0d30*/  UMOV UR6, URZ ;  /* 0x000000ff00067c82 */ /* 0x000fcc0008000000 */
.L_x_142:
        /* <DEDUP_REMOVED lines=29> */
[--C-:B------:R-:W-:Y:S01]  /*0f10*/  @P0 IMAD.MOV.U32 R11, RZ, RZ, R5.reuse ;  /* 0x000000ffff0b0224 */ /* 0x100fe200078e0005 */
[C---:B------:R-:W-:Y:S01]  /*0f20*/  ISETP.EQ.AND P0, PT, R17.reuse, RZ, PT ;  /* 0x000000ff1100720c */ /* 0x040fe20003f02270 */
[----:B------:R-:W-:Y:S02]  /*0f30*/  @P6 IMAD.MOV.U32 R14, RZ, RZ, R5 ;  /* 0x000000ffff0e6224 */ /* 0x000fe400078e0005 */
[--C-:B------:R-:W-:Y:S01]  /*0f40*/  @P6 IMAD.MOV.U32 R11, RZ, RZ, R6.reuse ;  /* 0x000000ffff0b6224 */ /* 0x100fe200078e0006 */
[----:B------:R-:W-:Y:S01]  /*0f50*/  ISETP.EQ.AND P6, PT, R17, 0x4, PT ;  /* 0x000000041100780c */ /* 0x000fe20003fc2270 */
[----:B------:R-:W-:Y:S01]  /*0f60*/  @P4 IMAD.MOV.U32 R14, RZ, RZ, R6 ;  /* 0x000000ffff0e4224 */ /* 0x000fe200078e0006 */
[----:B------:R-:W-:Y:S01]  /*0f70*/  @P4 MOV R11, R7 ;  /* 0x00000007000b4202 */ /* 0x000fe20000000f00 */
[----:B------:R-:W-:Y:S01]  /*0f80*/  @P3 IMAD.MOV.U32 R14, RZ, RZ, R7 ;  /* 0x000000ffff0e3224 */ /* 0x000fe200078e0007 */
[----:B------:R-:W-:Y:S01]  /*0f90*/  P2R R15, PR, RZ, 0x40 ;  /* 0x00000040ff0f7803 */ /* 0x000fe20000000000 */
[----:B------:R-:W-:-:S02]  /*0fa0*/  @P2 IMAD.MOV.U32 R14, RZ, RZ, R8 ;  /* 0x000000ffff0e2224 */ /* 0x000fc400078e0008 */
[--C-:B------:R-:W-:Y:S02]  /*0fb0*/  @P1 IMAD.MOV.U32 R14, RZ, RZ, R9.reuse ;  /* 0x000000ffff0e1224 */ /* 0x100fe400078e0009 */
[----:B------:R-:W-:Y:S01]  /*0fc0*/  @P0 MOV R14, R10 ;  /* 0x0000000a000e0202 */ /* 0x000fe20000000f00 */
[----:B------:R-:W-:Y:S02]  /*0fd0*/  @P3 IMAD.MOV.U32 R11, RZ, RZ, R8 ;  /* 0x000000ffff0b3224 */ /* 0x000fe400078e0008 */
[----:B------:R-:W-:Y:S02]  /*0fe0*/  @P2 IMAD.MOV.U32 R11, RZ, RZ, R9 ;  /* 0x000000ffff0b2224 */ /* 0x000fe400078e0009 */
[--C-:B------:R-:W-:Y:S01]  /*0ff0*/  @P6 IMAD.MOV.U32 R14, RZ, RZ, R21.reuse ;  /* 0x000000ffff0e6224 */ /* 0x100fe200078e0015 */
[----:B------:R-:W-:Y:S01]  /*1000*/  ISETP.NE.AND P6, PT, R0, RZ, PT ;  /* 0x000000ff0000720c */ /* 0x000fe20003fc5270 */
[----:B------:R-:W-:Y:S02]  /*1010*/  @P1 IMAD.MOV.U32 R11, RZ, RZ, R10 ;  /* 0x000000ffff0b1224 */ /* 0x000fe400078e000a */
[----:B------:R-:W-:-:S10]  /*1020*/  @P0 IMAD.MOV.U32 R11, RZ, RZ, R21 ;  /* 0x000000ffff0b0224 */ /* 0x000fd400078e0015 */
[----:B------:R-:W-:Y:S05]  /*1030*/  @!P6 BRA `(.L_x_144) ;  /* 0x00000000003ce947 */ /* 0x000fea0003800000 */
[----:B------:R-:W-:Y:S01]  /*1040*/  @P4 IMAD.MOV.U32 R16, RZ, RZ, R5 ;  /* 0x000000ffff104224 */ /* 0x000fe200078e0005 */
[C---:B------:R-:W-:Y:S01]  /*1050*/  ISETP.EQ.AND P6, PT, R17.reuse, 0x4, PT ;  /* 0x000000041100780c */ /* 0x040fe20003fc2270 */
[----:B------:R-:W-:Y:S01]  /*1060*/  @P3 IMAD.MOV.U32 R16, RZ, RZ, R6 ;  /* 0x000000ffff103224 */ /* 0x000fe200078e0006 */
[-C--:B------:R-:W-:Y:S01]  /*1070*/  SHF.L.U32 R15, R14, R0.reuse, RZ ;  /* 0x000000000e0f7219 */ /* 0x080fe200000006ff */
[----:B------:R-:W-:Y:S01]  /*1080*/  @P2 IMAD.MOV.U32 R16, RZ, RZ, R7 ;  /* 0x000000ffff102224 */ /* 0x000fe200078e0007 */
[----:B------:R-:W-:Y:S01]  /*1090*/  ISETP.EQ.AND P2, PT, R17, 0x8, PT ;  /* 0x000000081100780c */ /* 0x000fe20003f42270 */
[----:B------:R-:W-:Y:S01]  /*10a0*/  @P1 IMAD.MOV.U32 R16, RZ, RZ, R8 ;  /* 0x000000ffff101224 */ /* 0x000fe200078e0008 */
[----:B------:R-:W-:Y:S02]  /*10b0*/  @P0 MOV R16, R9 ;  /* 0x0000000900100202 */ /* 0x000fe40000000f00 */
[----:B------:R-:W-:Y:S02]  /*10c0*/  SHF.L.U32 R11, R11, R0, RZ ;  /* 0x000000000b0b7219 */ /* 0x000fe400000006ff */
[----:B------:R-:W-:-:S03]  /*10d0*/  SHF.R.U32.HI R14, RZ, R3, R14 ;  /* 0x00000003ff0e7219 */ /* 0x000fc6000001160e */
[----:B------:R-:W-:Y:S02]  /*10e0*/  @P6 IMAD.MOV.U32 R16, RZ, RZ, R10 ;  /* 0x000000ffff106224 */ /* 0x000fe400078e000a */
[----:B------:R-:W-:Y:S02]  /*10f0*/  IMAD.IADD R11, R11, 0x1, R14 ;  /* 0x000000010b0b7824 */ /* 0x000fe400078e020e */
[----:B------:R-:W-:-:S05]  /*1100*/  @P2 IMAD.MOV.U32 R16, RZ, RZ, R21 ;  /* 0x000000ffff102224 */ /* 0x000fca00078e0015 */
[----:B------:R-:W-:-:S05]  /*1110*/  SHF.R.U32.HI R16, RZ, R3, R16 ;  /* 0x00000003ff107219 */ /* 0x000fca0000011610 */
[----:B------:R-:W-:-:S07]  /*1120*/  IMAD.IADD R14, R15, 0x1, R16 ;  /* 0x000000010f0e7824 */ /* 0x000fce00078e0210 */
.L_x_144:
[----:B------:R-:W-:Y:S05]  /*1130*/  BSYNC.RECONVERGENT B1 ;  /* 0x0000000000017941 */ /* 0x000fea0003800200 */
.L_x_143:
        /* <DEDUP_REMOVED lines=17> */
.L_x_141:
[----:B------:R-:W-:Y:S05]  /*1250*/  BSYNC.RECONVERGENT B0 ;  /* 0x0000000000007941 */ /* 0x000fea0003800200 */
.L_x_140:
[----:B------:R-:W-:Y:S04]  /*1260*/  BSSY.RECONVERGENT B0, `(.L_x_145) ;  /* 0x0000055000007945 */ /* 0x000fe80003800200 */
[----:B------:R-:W-:Y:S05]  /*1270*/  @P5 BRA `(.L_x_146) ;  /* 0x00000004004c5947 */ /* 0x000fea0003800000 */
[----:B------:R-:W0:Y:S01]  /*1280*/  LDC.64 R14, c[0x4][RZ] ;  /* 0x01000000ff0e7b82 */ /* 0x000e220000000a00 */
[----:B------:R-:W-:Y:S01]  /*1290*/  MOV R23, RZ ;  /* 0x000000ff00177202 */ /* 0x000fe20000000f00 */
[----:B------:R-:W-:Y:S01]  /*12a0*/  IMAD.MOV.U32 R25, RZ, RZ, RZ ;  /* 0x000000ffff197224 */ /* 0x000fe200078e00ff */
[----:B------:R-:W-:-:S06]  /*12b0*/  UMOV UR6, URZ ;  /* 0x000000ff00067c82 */ /* 0x000fcc0008000000 */
.L_x_147:
        /* <DEDUP_REMOVED lines=49> */
[----:B------:R-:W-:Y:S01]  /*15d0*/  @P1 IMAD.MOV.U32 R4, RZ, RZ, R6 ;  /* 0x000000ffff041224 */ /* 0x000fe200078e0006 */
[----:B------:R-:W-:Y:S01]  /*15e0*/  SHF.L.U32 R0, R2, R0, RZ ;  /* 0x0000000002007219 */ /* 0x000fe200000006ff */
[----:B------:R-:W-:Y:S01]  /*15f0*/  @P0 IMAD.MOV.U32 R4, RZ, RZ, R7 ;  /* 0x000000ffff040224 */ /* 0x000fe200078e0007 */
[----:B------:R-:W-:Y:S02]  /*1600*/  ISETP.EQ.AND P0, PT, R12, 0x8, PT ;  /* 0x000000080c00780c */ /* 0x000fe40003f02270 */
[----:B------:R-:W-:Y:S01]  /*1610*/  @P3 MOV R4, R8 ;  /* 0x0000000800043202 */ /* 0x000fe20000000f00 */
[----:B------:R-:W-:Y:S01]  /*1620*/  @P4 IMAD.MOV.U32 R4, RZ, RZ, R9 ;  /* 0x000000ffff044224 */ /* 0x000fe200078e0009 */
[----:B------:R-:W-:Y:S01]  /*1630*/  SHF.R.U32.HI R2, RZ, R3, R2 ;  /* 0x00000003ff027219 */ /* 0x000fe20000011602 */
[----:B------:R-:W-:-:S04]  /*1640*/  @P5 IMAD.MOV.U32 R4, RZ, RZ, R10 ;  /* 0x000000ffff045224 */ /* 0x000fc800078e000a */
[----:B------:R-:W-:-:S04]  /*1650*/  IMAD.IADD R15, R15, 0x1, R2 ;  /* 0x000000010f0f7824 */ /* 0x000fc800078e0202 */
[----:B------:R-:W-:-:S05]  /*1660*/  @P0 IMAD.MOV.U32 R4, RZ, RZ, R23 ;  /* 0x000000ffff040224 */ /* 0x000fca00078e0017 */
[----:B------:R-:W-:-:S05]  /*1670*/  SHF.R.U32.HI R3, RZ, R3, R4 ;  /* 0x00000003ff037219 */ /* 0x000fca0000011604 */
[----:B------:R-:W-:-:S07]  /*1680*/  IMAD.IADD R2, R0, 0x1, R3 ;  /* 0x0000000100027824 */ /* 0x000fce00078e0203 */
.L_x_149:
[----:B------:R-:W-:Y:S05]  /*1690*/  BSYNC.RECONVERGENT B1 ;  /* 0x0000000000017941 */ /* 0x000fea0003800200 */
.L_x_148:
        /* <DEDUP_REMOVED lines=8> */
[----:B------:R-:W-:Y:S02]  /*1720*/  LOP3.LUT R4, R0, R13, RZ, 0x3c, !PT ;  /* 0x0000000d00047212 */ /* 0x000fe400078e3cff */
[----:B------:R-:W0:Y:S01]  /*1730*/  I2F.F64.S64 R2, R16 ;  /* 0x0000001000027312 */ /* 0x000e220000301c00 */
[----:B------:R-:W-:Y:S02]  /*1740*/  SHF.R.U32.HI R12, RZ, 0x1e, R15 ;  /* 0x0000001eff0c7819 */ /* 0x000fe4000001160f */
[----:B------:R-:W-:Y:S02]  /*1750*/  ISETP.GE.AND P0, PT, R4, RZ, PT ;  /* 0x000000ff0400720c */ /* 0x000fe40003f06270 */
[----:B------:R-:W-:-:S04]  /*1760*/  LEA.HI R12, R0, R12, RZ, 0x1 ;  /* 0x0000000c000c7211 */ /* 0x000fc800078f08ff */
[----:B------:R-:W-:Y:S01]  /*1770*/  @!P1 IADD3 R12, PT, PT, -R12, RZ, RZ ;  /* 0x000000ff0c0c9210 */ /* 0x000fe20007ffe1ff */
[----:B0-----:R-:W-:-:S10]  /*1780*/  DMUL R2, R2, UR6 ;  /* 0x0000000602027c28 */ /* 0x001fd40008000000 */
[----:B------:R-:W0:Y:S02]  /*1790*/  F2F.F32.F64 R2, R2 ;  /* 0x0000000200027310 */ /* 0x000e240000301000 */
[----:B0-----:R-:W-:-:S07]  /*17a0*/  FSEL R20, -R2, R2, !P0 ;  /* 0x0000000202147208 */ /* 0x001fce0004000100 */
.L_x_146:
[----:B------:R-:W-:Y:S05]  /*17b0*/  BSYNC.RECONVERGENT B0 ;  /* 0x0000000000007941 */ /* 0x000fea0003800200 */
.L_x_145:
        /* <DEDUP_REMOVED lines=51> */
.L_x_152:
        /* <DEDUP_REMOVED lines=9> */
.L_x_215:


//--------------------- .text._Z19fp32_sincos_fpu_1_8Pf --------------------------
	.section	.text._Z19fp32_sincos_fpu_1_8Pf,"ax",@progbits
	.align	128
        .global         _Z19fp32_sincos_fpu_1_8Pf
        .type           _Z19fp32_sincos_fpu_1_8Pf,@function
        .size           _Z19fp32_sincos_fpu_1_8Pf,(.L_x_216 - _Z19fp32_sincos_fpu_1_8Pf)
        .other          _Z19fp32_sincos_fpu_1_8Pf,@"STO_CUDA_ENTRY STV_DEFAULT"
_Z19fp32_sincos_fpu_1_8Pf:
.text._Z19fp32_sincos_fpu_1_8Pf:
[----:B------:R-:W-:Y:S01]  /*0000*/  LDC R1, c[0x0][0x37c] ;  /* 0x0000df00ff017b82 */ /* 0x000fe20000000800 */
[----:B------:R-:W0:Y:S01]  /*0010*/  S2R R13, SR_TID.X ;  /* 0x00000000000d7919 */ /* 0x000e220000002100 */
[----:B------:R-:W-:Y:S01]  /*0020*/  IMAD.MOV.U32 R14, RZ, RZ, 0x3f800000 ;  /* 0x3f800000ff0e7424 */ /* 0x000fe200078e00ff */
[----:B------:R-:W1:Y:S01]  /*0030*/  LDCU.64 UR8, c[0x0][0x358] ;  /* 0x00006b00ff0877ac */ /* 0x000e620008000a00 */
[----:B------:R-:W-:Y:S01]  /*0040*/  UMOV UR4, URZ ;  /* 0x000000ff00047c82 */ /* 0x000fe20008000000 */
[----:B01----:R-:W-:-:S07]  /*0050*/  I2FP.F32.U32 R13, R13 ;  /* 0x0000000d000d7245 */ /* 0x003fce0000201000 */
.L_x_204:
[----:B------:R-:W-:Y:S01]  /*0060*/  UIADD3 UR4, UPT, UPT, UR4, 0x1, URZ ;  /* 0x0000000104047890 */ /* 0x000fe2000fffe0ff */
[----:B------:R-:W-:-:S03]  /*0070*/  UMOV UR5, URZ ;  /* 0x000000ff00057c82 */ /* 0x000fc60008000000 */
[----:B------:R-:W-:-:S11]  /*0080*/  UISETP.NE.AND UP0, UPT, UR4, 0x200, UPT ;  /* 0x000002000400788c */ /* 0x000fd6000bf05270 */
.L_x_203:
        /* <DEDUP_REMOVED lines=20> */
.L_x_155:
        /* <DEDUP_REMOVED lines=30> */
.L_x_156:
        /* <DEDUP_REMOVED lines=21> */
.L_x_154:
[----:B------:R-:W-:Y:S05]  /*0500*/  BSYNC.RECONVERGENT B0 ;  /* 0x0000000000007941 */ /* 0x000fea0003800200 */
.L_x_153:
        /* <DEDUP_REMOVED lines=17> */
.L_x_159:
        /* <DEDUP_REMOVED lines=21> */
.L_x_158:
[----:B------:R-:W-:Y:S05]  /*0770*/  BSYNC.RECONVERGENT B0 ;  /* 0x0000000000007941 */ /* 0x000fea0003800200 */
.L_x_157:
[----:B------:R-:W-:Y:S04]  /*0780*/  BSSY.RECONVERGENT B0, `(.L_x_160) ;  /* 0x000001b000007945 */ /* 0x000fe80003800200 */
[----:B------:R-:W-:Y:S05]  /*0790*/  @P5 BRA `(.L_x_161) ;  /* 0x0000000000645947 */ /* 0x000fea0003800000 */
[----:B------:R-:W0:Y:S01]  /*07a0*/  LDC.64 R14, c[0x4][RZ] ;  /* 0x01000000ff0e7b82 */ /* 0x000e220000000a00 */
[----:B------:R-:W-:Y:S02]  /*07b0*/  HFMA2 R21, -RZ, RZ, 0, 0 ;  /* 0x00000000ff157431 */ /* 0x000fe400000001ff */
[----:B------:R-:W-:Y:S01]  /*07c0*/  IMAD.MOV.U32 R23, RZ, RZ, RZ ;  /* 0x000000ffff177224 */ /* 0x000fe200078e00ff */
[----:B------:R-:W-:-:S06]  /*07d0*/  UMOV UR6, URZ ;  /* 0x000000ff00067c82 */ /* 0x000fcc0008000000 */
.L_x_162:
        /* <DEDUP_REMOVED lines=21> */
.L_x_161:
[----:B------:R-:W-:Y:S05]  /*0930*/  BSYNC.RECONVERGENT B0 ;  /* 0x0000000000007941 */ /* 0x000fea0003800200 */
.L_x_160:
[----:B------:R-:W-:Y:S04]  /*0940*/  BSSY.RECONVERGENT B0, `(.L_x_163) ;  /* 0x000001b000007945 */ /* 0x000fe80003800200 */
[----:B------:R-:W-:Y:S05]  /*0950*/  @P5 BRA `(.L_x_164) ;  /* 0x0000000000645947 */ /* 0x000fea0003800000 */
[----:B------:R-:W0:Y:S01]  /*0960*/  LDC.64 R14, c[0x4][RZ] ;  /* 0x01000000ff0e7b82 */ /* 0x000e220000000a00 */
[----:B------:R-:W-:Y:S01]  /*0970*/  IMAD.MOV.U32 R23, RZ, RZ, RZ ;  /* 0x000000ffff177224 */ /* 0x000fe200078e00ff */
[----:B------:R-:W-:Y:S01]  /*0980*/  UMOV UR6, URZ ;  /* 0x000000ff00067c82 */ /* 0x000fe20008000000 */
[----:B------:R-:W-:-:S07]  /*0990*/  IMAD.MOV.U32 R21, RZ, RZ, RZ ;  /* 0x000000ffff157224 */ /* 0x000fce00078e00ff */
.L_x_165:
        /* <DEDUP_REMOVED lines=21> */
.L_x_164:
[----:B------:R-:W-:Y:S05]  /*0af0*/  BSYNC.RECONVERGENT B0 ;  /* 0x0000000000007941 */ /* 0x000fea0003800200 */
.L_x_163:
[----:B------:R-:W-:Y:S04]  /*0b00*/  BSSY.RECONVERGENT B0, `(.L_x_166) ;  /* 0x000001b000007945 */ /* 0x000fe80003800200 */
[----:B------:R-:W-:Y:S05]  /*0b10*/  @P5 BRA `(.L_x_167) ;  /* 0x0000000000645947 */ /* 0x000fea0003800000 */
[----:B------:R-:W0:Y:S01]  /*0b20*/  LDC.64 R14, c[0x4][RZ] ;  /* 0x01000000ff0e7b82 */ /* 0x000e220000000a00 */
[----:B------:R-:W-:Y:S01]  /*0b30*/  IMAD.MOV.U32 R23, RZ, RZ, RZ ;  /* 0x000000ffff177224 */ /* 0x000fe200078e00ff */
[----:B------:R-:W-:Y:S01]  /*0b40*/  UMOV UR6, URZ ;  /* 0x000000ff00067c82 */ /* 0x000fe20008000000 */
[----:B------:R-:W-:-:S07]  /*0b50*/  IMAD.MOV.U32 R21, RZ, RZ, RZ ;  /* 0x000000ffff157224 */ /* 0x000fce00078e00ff */
.L_x_168:
        /* <DEDUP_REMOVED lines=21> */
.L_x_167:
[----:B------:R-:W-:Y:S05]  /*0cb0*/  BSYNC.RECONVERGENT B0 ;  /* 0x0000000000007941 */ /* 0x000fea0003800200 */
.L_x_166:
[----:B------:R-:W-:Y:S04]  /*0cc0*/  BSSY.RECONVERGENT B0, `(.L_x_169) ;  /* 0x000001b000007945 */ /* 0x000fe80003800200 */
[----:B------:R-:W-:Y:S05]  /*0cd0*/  @P5 BRA `(.L_x_170) ;  /* 0x0000000000645947 */ /* 0x000fea0003800000 */
[----:B------:R-:W0:Y:S01]  /*0ce0*/  LDC.64 R14, c[0x4][RZ] ;  /* 0x01000000ff0e7b82 */ /* 0x000e220000000a00 */
[----:B------:R-:W-:Y:S01]  /*0cf0*/  IMAD.MOV.U32 R23, RZ, RZ, RZ ;  /* 0x000000ffff177224 */ /* 0x000fe200078e00ff */
[----:B------:R-:W-:Y:S01]  /*0d00*/  UMOV UR6, URZ ;  /* 0x000000ff00067c82 */ /* 0x000fe20008000000 */
[----:B------:R-:W-:-:S07]  /*0d10*/  IMAD.MOV.U32 R21, RZ, RZ, RZ ;  /* 0x000000ffff157224 */ /* 0x000fce00078e00ff */
.L_x_171:
        /* <DEDUP_REMOVED lines=21> */
.L_x_170:
[----:B------:R-:W-:Y:S05]  /*0e70*/  BSYNC.RECONVERGENT B0 ;  /* 0x0000000000007941 */ /* 0x000fea0003800200 */
.L_x_169:
[----:B------:R-:W-:Y:S04]  /*0e80*/  BSSY.RECONVERGENT B0, `(.L_x_172) ;  /* 0x000001b000007945 */ /* 0x000fe80003800200 */
[----:B------:R-:W-:Y:S05]  /*0e90*/  @P5 BRA `(.L_x_173) ;  /* 0x0000000000645947 */ /* 0x000fea0003800000 */
[----:B------:R-:W0:Y:S01]  /*0ea0*/  LDC.64 R14, c[0x4][RZ] ;  /* 0x01000000ff0e7b82 */ /* 0x000e220000000a00 */
[----:B------:R-:W-:Y:S01]  /*0eb0*/  IMAD.MOV.U32 R23, RZ, RZ, RZ ;  /* 0x000000ffff177224 */ /* 0x000fe200078e00ff */
[----:B------:R-:W-:Y:S01]  /*0ec0*/  UMOV UR6, URZ ;  /* 0x000000ff00067c82 */ /* 0x000fe20008000000 */
[----:B------:R-:W-:-:S07]  /*0ed0*/  IMAD.MOV.U32 R21, RZ, RZ, RZ ;  /* 0x000000ffff157224 */ /* 0x000fce00078e00ff */
.L_x_174:
[----:B0-----:R-:W-:-:S05]  /*0ee0*/  IMAD.WIDE.U32 R18, R21, 0x4, R14 ;  /* 0x0000000415127825 */ /* 0x001fca00078e000e */
[----:B------:R-:W2:Y:S01]  /*0ef0*/  LDG.E.CONSTANT R17, desc[UR8][R18.64] ;  /* 0x0000000812117981 */ /* 0x000ea2000c1e9900 */
[C---:B------:R-:W-:Y:S01]  /*0f00*/  IMAD.SHL.U32 R20, R21.reuse, 0x4, RZ ;  /* 0x0000000415147824 */ /* 0x040fe200078e00ff */
[----:B------:R-:W-:-:S04]  /*0f10*/  IADD3 R21, PT, PT, R21, 0x1, RZ ;  /* 0x0000000115157810 */ /* 0x000fc80007ffe0ff */
        /* <DEDUP_REMOVED lines=15> */
[----:B------:R-:W-:Y:S01]  /*1010*/  @P0 IMAD.MOV.U32 R10, RZ, RZ, R16 ;  /* 0x000000ffff0a0224 */ /* 0x000fe200078e0010 */
[----:B------:R-:W-:Y:S06]  /*1020*/  @P6 BRA `(.L_x_174) ;  /* 0xfffffffc00ac6947 */ /* 0x000fec000383ffff */
.L_x_173:
[----:B------:R-:W-:Y:S05]  /*1030*/  BSYNC.RECONVERGENT B0 ;  /* 0x0000000000007941 */ /* 0x000fea0003800200 */
.L_x_172:
[----:B------:R-:W-:Y:S04]  /*1040*/  BSSY.RECONVERGENT B0, `(.L_x_175) ;  /* 0x000001b000007945 */ /* 0x000fe80003800200 */
[----:B------:R-:W-:Y:S05]  /*1050*/  @P5 BRA `(.L_x_176) ;  /* 0x0000000000645947 */ /* 0x000fea0003800000 */
[----:B------:R-:W0:Y:S01]  /*1060*/  LDC.64 R14, c[0x4][RZ] ;  /* 0x01000000ff0e7b82 */ /* 0x000e220000000a00 */
[----:B------:R-:W-:Y:S02]  /*1070*/  HFMA2 R23, -RZ, RZ, 0, 0 ;  /* 0x00000000ff177431 */ /* 0x000fe400000001ff */
[----:B------:R-:W-:Y:S01]  /*1080*/  IMAD.MOV.U32 R21, RZ, RZ, RZ ;  /* 0x000000ffff157224 */ /* 0x000fe200078e00ff */
[----:B------:R-:W-:-:S06]  /*1090*/  UMOV UR6, URZ ;  /* 0x000000ff00067c82 */ /* 0x000fcc0008000000 */
.L_x_177:
        /* <DEDUP_REMOVED lines=21> */
.L_x_176:
[----:B------:R-:W-:Y:S05]  /*11f0*/  BSYNC.RECONVERGENT B0 ;  /* 0x0000000000007941 */ /* 0x000fea0003800200 */
.L_x_175:
[----:B------:R-:W-:Y:S04]  /*1200*/  BSSY.RECONVERGENT B0, `(.L_x_178) ;  /* 0x000001b000007945 */ /* 0x000fe80003800200 */
[----:B------:R-:W-:Y:S05]  /*1210*/  @P5 BRA `(.L_x_179) ;  /* 0x0000000000645947 */ /* 0x000fea0003800000 */
[----:B------:R-:W0:Y:S01]  /*1220*/  LDC.64 R14, c[0x4][RZ] ;  /* 0x01000000ff0e7b82 */ /* 0x000e220000000a00 */
[----:B------:R-:W-:Y:S01]  /*1230*/  IMAD.MOV.U32 R23, RZ, RZ, RZ ;  /* 0x000000ffff177224 */ /* 0x000fe200078e00ff */
[----:B------:R-:W-:Y:S01]  /*1240*/  UMOV UR6, URZ ;  /* 0x000000ff00067c82 */ /* 0x000fe20008000000 */
[----:B------:R-:W-:-:S07]  /*1250*/  IMAD.MOV.U32 R21, RZ, RZ, RZ ;  /* 0x000000ffff157224 */ /* 0x000fce00078e00ff */
.L_x_180:
        /* <DEDUP_REMOVED lines=21> */
.L_x_179:
[----:B------:R-:W-:Y:S05]  /*13b0*/  BSYNC.RECONVERGENT B0 ;  /* 0x0000000000007941 */ /* 0x000fea0003800200 */
.L_x_178:
[----:B------:R-:W-:Y:S04]  /*13c0*/  BSSY.RECONVERGENT B0, `(.L_x_181) ;  /* 0x000001b000007945 */ /* 0x000fe80003800200 */
[----:B------:R-:W-:Y:S05]  /*13d0*/  @P5 BRA `(.L_x_182) ;  /* 0x0000000000645947 */ /* 0x000fea0003800000 */
[----:B------:R-:W0:Y:S01]  /*13e0*/  LDC.64 R14, c[0x4][RZ] ;  /* 0x01000000ff0e7b82 */ /* 0x000e220000000a00 */
[----:B------:R-:W-:Y:S02]  /*13f0*/  HFMA2 R21, -RZ, RZ, 0, 0 ;  /* 0x00000000ff157431 */ /* 0x000fe400000001ff */
[----:B------:R-:W-:Y:S01]  /*1400*/  IMAD.MOV.U32 R23, RZ, RZ, RZ ;  /* 0x000000ffff177224 */ /* 0x000fe200078e00ff */
[----:B------:R-:W-:-:S06]  /*1410*/  UMOV UR6, URZ ;  /* 0x000000ff00067c82 */ /* 0x000fcc0008000000 */
.L_x_183:
        /* <DEDUP_REMOVED lines=21> */
.L_x_182:
[----:B------:R-:W-:Y:S05]  /*1570*/  BSYNC.RECONVERGENT B0 ;  /* 0x0000000000007941 */ /* 0x000fea0003800200 */
.L_x_181:
[----:B------:R-:W-:Y:S04]  /*1580*/  BSSY.RECONVERGENT B0, `(.L_x_184) ;  /* 0x000001b000007945 */ /* 0x000fe80003800200 */
[----:B------:R-:W-:Y:S05]  /*1590*/  @P5 BRA `(.L_x_185) ;  /* 0x0000000000645947 */ /* 0x000fea0003800000 */
[----:B------:R-:W0:Y:S01]  /*15a0*/  LDC.64 R14, c[0x4][RZ] ;  /* 0x01000000ff0e7b82 */ /* 0x000e220000000a00 */
[----:B------:R-:W-:Y:S01]  /*15b0*/  IMAD.MOV.U32 R23, RZ, RZ, RZ ;  /* 0x000000ffff177224 */ /* 0x000fe200078e00ff */
[----:B------:R-:W-:Y:S01]  /*15c0*/  UMOV UR6, URZ ;  /* 0x000000ff00067c82 */ /* 0x000fe20008000000 */
[----:B------:R-:W-:-:S07]  /*15d0*/  IMAD.MOV.U32 R21, RZ, RZ, RZ ;  /* 0x000000ffff157224 */ /* 0x000fce00078e00ff */
.L_x_186:
        /* <DEDUP_REMOVED lines=21> */
.L_x_185:
[----:B------:R-:W-:Y:S05]  /*1730*/  BSYNC.RECONVERGENT B0 ;  /* 0x0000000000007941 */ /* 0x000fea0003800200 */
.L_x_184:
[----:B------:R-:W-:Y:S04]  /*1740*/  BSSY.RECONVERGENT B0, `(.L_x_187) ;  /* 0x000001b000007945 */ /* 0x000fe80003800200 */
[----:B------:R-:W-:Y:S05]  /*1750*/  @P5 BRA `(.L_x_188) ;  /* 0x0000000000645947 */ /* 0x000fea0003800000 */
[----:B------:R-:W0:Y:S01]  /*1760*/  LDC.64 R14, c[0x4][RZ] ;  /* 0x01000000ff0e7b82 */ /* 0x000e220000000a00 */
[----:B------:R-:W-:Y:S01]  /*1770*/  IMAD.MOV.U32 R23, RZ, RZ, RZ ;  /* 0x000000ffff177224 */ /* 0x000fe200078e00ff */
[----:B------:R-:W-:Y:S01]  /*1780*/  UMOV UR6, URZ ;  /* 0x000000ff00067c82 */ /* 0x000fe20008000000 */
[----:B------:R-:W-:-:S07]  /*1790*/  IMAD.MOV.U32 R21, RZ, RZ, RZ ;  /* 0x000000ffff157224 */ /* 0x000fce00078e00ff */
.L_x_189:
        /* <DEDUP_REMOVED lines=21> */
.L_x_188:
[----:B------:R-:W-:Y:S05]  /*18f0*/  BSYNC.RECONVERGENT B0 ;  /* 0x0000000000007941 */ /* 0x000fea0003800200 */
.L_x_187:
[----:B------:R-:W-:Y:S04]  /*1900*/  BSSY.RECONVERGENT B0, `(.L_x_190) ;  /* 0x000001b000007945 */ /* 0x000fe80003800200 */
[----:B------:R-:W-:Y:S05]  /*1910*/  @P5 BRA `(.L_x_191) ;  /* 0x0000000000645947 */ /* 0x000fea0003800000 */
[----:B------:R-:W0:Y:S01]  /*1920*/  LDC.64 R14, c[0x4][RZ] ;  /* 0x01000000ff0e7b82 */ /* 0x000e220000000a00 */
[----:B------:R-:W-:Y:S01]  /*1930*/  IMAD.MOV.U32 R23, RZ, RZ, RZ ;  /* 0x000000ffff177224 */ /* 0x000fe200078e00ff */
[----:B------:R-:W-:Y:S01]  /*1940*/  UMOV UR6, URZ ;  /* 0x000000ff00067c82 */ /* 0x000fe20008000000 */
[----:B------:R-:W-:-:S07]  /*1950*/  IMAD.MOV.U32 R21, RZ, RZ, RZ ;  /* 0x000000ffff157224 */ /* 0x000fce00078e00ff */
.L_x_192:
        /* <DEDUP_REMOVED lines=21> */
.L_x_191:
[----:B------:R-:W-:Y:S05]  /*1ab0*/  BSYNC.RECONVERGENT B0 ;  /* 0x0000000000007941 */ /* 0x000fea0003800200 */
.L_x_190:
        /* <DEDUP_REMOVED lines=8> */
.L_x_195:
        /* <DEDUP_REMOVED lines=63> */
.L_x_197:
[----:B------:R-:W-:Y:S05]  /*1f30*/  BSYNC.RECONVERGENT B1 ;  /* 0x0000000000017941 */ /* 0x000fea0003800200 */
.L_x_196:
        /* <DEDUP_REMOVED lines=17> */
.L_x_194:
[----:B------:R-:W-:Y:S05]  /*2050*/  BSYNC.RECONVERGENT B0 ;  /* 0x0000000000007941 */ /* 0x000fea0003800200 */
.L_x_193:
[----:B------:R-:W-:Y:S04]  /*2060*/  BSSY.RECONVERGENT B0, `(.L_x_198) ;  /* 0x0000055000007945 */ /* 0x000fe80003800200 */
[----:B------:R-:W-:Y:S05]  /*2070*/  @P5 BRA `(.L_x_199) ;  /* 0x00000004004c5947 */ /* 0x000fea0003800000 */
[----:B------:R-:W0:Y:S01]  /*2080*/  LDC.64 R14, c[0x4][RZ] ;  /* 0x01000000ff0e7b82 */ /* 0x000e220000000a00 */
[----:B------:R-:W-:Y:S01]  /*2090*/  MOV R23, RZ ;  /* 0x000000ff00177202 */ /* 0x000fe20000000f00 */
[----:B------:R-:W-:Y:S01]  /*20a0*/  IMAD.MOV.U32 R25, RZ, RZ, RZ ;  /* 0x000000ffff197224 */ /* 0x000fe200078e00ff */
[----:B------:R-:W-:-:S06]  /*20b0*/  UMOV UR6, URZ ;  /* 0x000000ff00067c82 */ /* 0x000fcc0008000000 */
.L_x_200:
        /* <DEDUP_REMOVED lines=61> */
.L_x_202:
[----:B------:R-:W-:Y:S05]  /*2490*/  BSYNC.RECONVERGENT B1 ;  /* 0x0000000000017941 */ /* 0x000fea0003800200 */
.L_x_201:
        /* <DEDUP_REMOVED lines=17> */
.L_x_199:
[----:B------:R-:W-:Y:S05]  /*25b0*/  BSYNC.RECONVERGENT B0 ;  /* 0x0000000000007941 */ /* 0x000fea0003800200 */
.L_x_198:
        /* <DEDUP_REMOVED lines=51> */
.L_x_205:
        /* <DEDUP_REMOVED lines=9> */
.L_x_216:


//--------------------- .nv.global.init           --------------------------
	.section	.nv.global.init,"aw",@progbits
	.align	4
.nv.global.init:
	.type		__cudart_i2opi_f,@object
	.size		__cudart_i2opi_f,(.L_0 - __cudart_i2opi_f)
__cudart_i2opi_f:
        /*0000*/ 	.byte	0x41, 0x90, 0x43, 0x3c, 0x99, 0x95, 0x62, 0xdb, 0xc0, 0xdd, 0x34, 0xf5, 0xd1, 0x57, 0x27, 0xfc
        /*0010*/ 	.byte	0x29, 0x15, 0x44, 0x4e, 0x6e, 0x83, 0xf9, 0xa2
.L_0:


//--------------------- .nv.shared.reserved.0     --------------------------
	.section	.nv.shared.reserved.0,"aw",@nobits
	.weak		__nv_reservedSMEM_offset_0_alias
	.size		__nv_reservedSMEM_offset_0_alias, 0, 64
	.other		__nv_reservedSMEM_offset_0_alias,@"STO_CUDA_RESERVED_SHARED STV_DEFAULT"
__nv_reservedSMEM_offset_0_alias:
	.zero		0
	.zero		64


//--------------------- .nv.constant0._Z21fp32_sincos_fpu_128_1Pf --------------------------
	.section	.nv.constant0._Z21fp32_sincos_fpu_128_1Pf,"a",@progbits
	.sectionflags	@""
	.align	4
.nv.constant0._Z21fp32_sincos_fpu_128_1Pf:
	.zero		904


//--------------------- .nv.constant0._Z20fp32_sincos_fpu_64_1Pf --------------------------
	.section	.nv.constant0._Z20fp32_sincos_fpu_64_1Pf,"a",@progbits
	.sectionflags	@""
	.align	4
.nv.constant0._Z20fp32_sincos_fpu_64_1Pf:
	.zero		904


//--------------------- .nv.constant0._Z20fp32_sincos_fpu_32_1Pf --------------------------
	.section	.nv.constant0._Z20fp32_sincos_fpu_32_1Pf,"a",@progbits
	.sectionflags	@""
	.align	4
.nv.constant0._Z20fp32_sincos_fpu_32_1Pf:
	.zero		904


//--------------------- .nv.constant0._Z20fp32_sincos_fpu_16_1Pf --------------------------
	.section	.nv.constant0._Z20fp32_sincos_fpu_16_1Pf,"a",@progbits
	.sectionflags	@""
	.align	4
.nv.constant0._Z20fp32_sincos_fpu_16_1Pf:
	.zero		904


//--------------------- .nv.constant0._Z19fp32_sincos_fpu_8_1Pf --------------------------
	.section	.nv.constant0._Z19fp32_sincos_fpu_8_1Pf,"a",@progbits
	.sectionflags	@""
	.align	4
.nv.constant0._Z19fp32_sincos_fpu_8_1Pf:
	.zero		904


//--------------------- .nv.constant0._Z19fp32_sincos_fpu_4_1Pf --------------------------
	.section	.nv.constant0._Z19fp32_sincos_fpu_4_1Pf,"a",@progbits
	.sectionflags	@""
	.align	4
.nv.constant0._Z19fp32_sincos_fpu_4_1Pf:
	.zero		904


//--------------------- .nv.constant0._Z19fp32_sincos_fpu_2_1Pf --------------------------
	.section	.nv.constant0._Z19fp32_sincos_fpu_2_1Pf,"a",@progbits
	.sectionflags	@""
	.align	4
.nv.constant0._Z19fp32_sincos_fpu_2_1Pf:
	.zero		904


//--------------------- .nv.constant0._Z19fp32_sincos_fpu_1_1Pf --------------------------
	.section	.nv.constant0._Z19fp32_sincos_fpu_1_1Pf,"a",@progbits
	.sectionflags	@""
	.align	4
.nv.constant0._Z19fp32_sincos_fpu_1_1Pf:
	.zero		904


//--------------------- .nv.constant0._Z19fp32_sincos_fpu_1_2Pf --------------------------
	.section	.nv.constant0._Z19fp32_sincos_fpu_1_2Pf,"a",@progbits
	.sectionflags	@""
	.align	4
.nv.constant0._Z19fp32_sincos_fpu_1_2Pf:
	.zero		904


//--------------------- .nv.constant0._Z19fp32_sincos_fpu_1_4Pf --------------------------
	.section	.nv.constant0._Z19fp32_sincos_fpu_1_4Pf,"a",@progbits
	.sectionflags	@""
	.align	4
.nv.constant0._Z19fp32_sincos_fpu_1_4Pf:
	.zero		904


//--------------------- .nv.constant0._Z19fp32_sincos_fpu_1_8Pf --------------------------
	.section	.nv.constant0._Z19fp32_sincos_fpu_1_8Pf,"a",@progbits
	.sectionflags	@""
	.align	4
.nv.constant0._Z19fp32_sincos_fpu_1_8Pf:
	.zero		904


//--------------------- SYMBOLS --------------------------

	.type		.nv.reservedSmem.offset0,@object
	.size		.nv.reservedSmem.offset0,0x4
